	.target	sm_103a

	.elftype	@"ET_EXEC"


//--------------------- .note.nv.tkinfo           --------------------------
	.section	.note.nv.tkinfo,"",@"SHT_NOTE"
	.sectionflags	@"SHF_NOTE_NV_TKINFO"
	.tkinfo
        /*0018*/ 	.word	0x00000002
        /*0030*/ 	.string	""
        /*0030*/ 	.string	"ptxas"
        /*0030*/ 	.string	"Cuda compilation tools, release 13.0, V13.0.88"
        /*0030*/ 	.string	"Build cuda_13.0.r13.0/compiler.36424714_0"
        /*0030*/ 	.string	"-arch sm_103a -m 64 "



//--------------------- .note.nv.cuinfo           --------------------------
	.section	.note.nv.cuinfo,"",@"SHT_NOTE"
	.sectionflags	@"SHF_NOTE_NV_CUINFO"
        /*0018*/ 	.short	0x0002
        /*001a*/ 	.short	0x0067
        /*001c*/ 	.short	0x0082
	.zero		2


//--------------------- .nv.info                  --------------------------
	.section	.nv.info,"",@"SHT_CUDA_INFO"
	.align	4


	//----- nvinfo : EIATTR_REGCOUNT
	.align		4
        /*0000*/ 	.byte	0x04, 0x2f
        /*0002*/ 	.short	(.L_29 - .L_28)
	.align		4
.L_28:
        /*0004*/ 	.word	index@(_ZN2at6native6detail51split_with_sizes_copy_out_contiguous_no_cast_kernelEPPcS3_PlS4_S4_ll)
        /*0008*/ 	.word	0x0000001e


	//----- nvinfo : EIATTR_FRAME_SIZE
	.align		4
.L_29:
        /*000c*/ 	.byte	0x04, 0x11
        /*000e*/ 	.short	(.L_31 - .L_30)
	.align		4
.L_30:
        /*0010*/ 	.word	index@(_ZN2at6native6detail51split_with_sizes_copy_out_contiguous_no_cast_kernelEPPcS3_PlS4_S4_ll)
        /*0014*/ 	.word	0x00000000


	//----- nvinfo : EIATTR_REGCOUNT
	.align		4
.L_31:
        /*0018*/ 	.byte	0x04, 0x2f
        /*001a*/ 	.short	(.L_33 - .L_32)
	.align		4
.L_32:
        /*001c*/ 	.word	index@(_ZN2at6native6detail21chunk_cat_cuda_kernelIccEEvPPT0_PT_PlS8_S8_S8_S8_S8_lll)
        /*0020*/ 	.word	0x00000020


	//----- nvinfo : EIATTR_FRAME_SIZE
	.align		4
.L_33:
        /*0024*/ 	.byte	0x04, 0x11
        /*0026*/ 	.short	(.L_35 - .L_34)
	.align		4
.L_34:
        /*0028*/ 	.word	index@($__internal_3_$__cuda_sm20_div_u64)
        /*002c*/ 	.word	0x00000000


	//----- nvinfo : EIATTR_FRAME_SIZE
	.align		4
.L_35:
        /*0030*/ 	.byte	0x04, 0x11
        /*0032*/ 	.short	(.L_37 - .L_36)
	.align		4
.L_36:
        /*0034*/ 	.word	index@($__internal_2_$__cuda_sm20_div_s64)
        /*0038*/ 	.word	0x00000000


	//----- nvinfo : EIATTR_FRAME_SIZE
	.align		4
.L_37:
        /*003c*/ 	.byte	0x04, 0x11
        /*003e*/ 	.short	(.L_39 - .L_38)
	.align		4
.L_38:
        /*0040*/ 	.word	index@(_ZN2at6native6detail21chunk_cat_cuda_kernelIccEEvPPT0_PT_PlS8_S8_S8_S8_S8_lll)
        /*0044*/ 	.word	0x00000000


	//----- nvinfo : EIATTR_REGCOUNT
	.align		4
.L_39:
        /*0048*/ 	.byte	0x04, 0x2f
        /*004a*/ 	.short	(.L_41 - .L_40)
	.align		4
.L_40:
        /*004c*/ 	.word	index@(_ZN2at6native6detail21chunk_cat_cuda_kernelIfN3c108BFloat16EEEvPPT0_PT_PlSA_SA_SA_SA_SA_lll)
        /*0050*/ 	.word	0x00000020


	//----- nvinfo : EIATTR_FRAME_SIZE
	.align		4
.L_41:
        /*0054*/ 	.byte	0x04, 0x11
        /*0056*/ 	.short	(.L_43 - .L_42)
	.align		4
.L_42:
        /*0058*/ 	.word	index@($__internal_1_$__cuda_sm20_div_u64)
        /*005c*/ 	.word	0x00000000


	//----- nvinfo : EIATTR_FRAME_SIZE
	.align		4
.L_43:
        /*0060*/ 	.byte	0x04, 0x11
        /*0062*/ 	.short	(.L_45 - .L_44)
	.align		4
.L_44:
        /*0064*/ 	.word	index@($__internal_0_$__cuda_sm20_div_s64)
        /*0068*/ 	.word	0x00000000


	//----- nvinfo : EIATTR_FRAME_SIZE
	.align		4
.L_45:
        /*006c*/ 	.byte	0x04, 0x11
        /*006e*/ 	.short	(.L_47 - .L_46)
	.align		4
.L_46:
        /*0070*/ 	.word	index@(_ZN2at6native6detail21chunk_cat_cuda_kernelIfN3c108BFloat16EEEvPPT0_PT_PlSA_SA_SA_SA_SA_lll)
        /*0074*/ 	.word	0x00000000


	//----- nvinfo : EIATTR_MIN_STACK_SIZE
	.align		4
.L_47:
        /*0078*/ 	.byte	0x04, 0x12
        /*007a*/ 	.short	(.L_49 - .L_48)
	.align		4
.L_48:
        /*007c*/ 	.word	index@(_ZN2at6native6detail21chunk_cat_cuda_kernelIfN3c108BFloat16EEEvPPT0_PT_PlSA_SA_SA_SA_SA_lll)
        /*0080*/ 	.word	0x00000000


	//----- nvinfo : EIATTR_MIN_STACK_SIZE
	.align		4
.L_49:
        /*0084*/ 	.byte	0x04, 0x12
        /*0086*/ 	.short	(.L_51 - .L_50)
	.align		4
.L_50:
        /*0088*/ 	.word	index@(_ZN2at6native6detail21chunk_cat_cuda_kernelIccEEvPPT0_PT_PlS8_S8_S8_S8_S8_lll)
        /*008c*/ 	.word	0x00000000


	//----- nvinfo : EIATTR_MIN_STACK_SIZE
	.align		4
.L_51:
        /*0090*/ 	.byte	0x04, 0x12
        /*0092*/ 	.short	(.L_53 - .L_52)
	.align		4
.L_52:
        /*0094*/ 	.word	index@(_ZN2at6native6detail51split_with_sizes_copy_out_contiguous_no_cast_kernelEPPcS3_PlS4_S4_ll)
        /*0098*/ 	.word	0x00000000
.L_53:


//--------------------- .nv.compat                --------------------------
	.section	.nv.compat,"",@"SHT_CUDA_COMPAT_INFO"
	.align	4
        /*0000*/ 	.byte	0x02, 0x09, 0x01, 0x00, 0x02, 0x02, 0x01, 0x00, 0x02, 0x05, 0x05, 0x00, 0x03, 0x07, 0x01, 0x01
        /*0010*/ 	.byte	0x02, 0x03, 0x00, 0x00, 0x02, 0x06, 0x01, 0x00, 0x04, 0x0b, 0x08, 0x00, 0x00, 0x00, 0x00, 0x00
        /*0020*/ 	.byte	0x00, 0x00, 0x00, 0x00


//--------------------- .nv.info._ZN2at6native6detail21chunk_cat_cuda_kernelIfN3c108BFloat16EEEvPPT0_PT_PlSA_SA_SA_SA_SA_lll --------------------------
	.section	.nv.info._ZN2at6native6detail21chunk_cat_cuda_kernelIfN3c108BFloat16EEEvPPT0_PT_PlSA_SA_SA_SA_SA_lll,"",@"SHT_CUDA_INFO"
	.sectionflags	@""
	.align	4


	//----- nvinfo : EIATTR_CUDA_API_VERSION
	.align		4
        /*0000*/ 	.byte	0x04, 0x37
        /*0002*/ 	.short	(.L_55 - .L_54)
.L_54:
        /*0004*/ 	.word	0x00000082


	//----- nvinfo : EIATTR_KPARAM_INFO
	.align		4
.L_55:
        /*0008*/ 	.byte	0x04, 0x17
        /*000a*/ 	.short	(.L_57 - .L_56)
.L_56:
        /*000c*/ 	.word	0x00000000
        /*0010*/ 	.short	0x000a
        /*0012*/ 	.short	0x0050
        /*0014*/ 	.byte	0x00, 0xf0, 0x21, 0x00


	//----- nvinfo : EIATTR_KPARAM_INFO
	.align		4
.L_57:
        /*0018*/ 	.byte	0x04, 0x17
        /*001a*/ 	.short	(.L_59 - .L_58)
.L_58:
        /*001c*/ 	.word	0x00000000
        /*0020*/ 	.short	0x0009
        /*0022*/ 	.short	0x0048
        /*0024*/ 	.byte	0x00, 0xf0, 0x21, 0x00


	//----- nvinfo : EIATTR_KPARAM_INFO
	.align		4
.L_59:
        /*0028*/ 	.byte	0x04, 0x17
        /*002a*/ 	.short	(.L_61 - .L_60)
.L_60:
        /*002c*/ 	.word	0x00000000
        /*0030*/ 	.short	0x0008
        /*0032*/ 	.short	0x0040
        /*0034*/ 	.byte	0x00, 0xf0, 0x21, 0x00


	//----- nvinfo : EIATTR_KPARAM_INFO
	.align		4
.L_61:
        /*0038*/ 	.byte	0x04, 0x17
        /*003a*/ 	.short	(.L_63 - .L_62)
.L_62:
        /*003c*/ 	.word	0x00000000
        /*0040*/ 	.short	0x0007
        /*0042*/ 	.short	0x0038
        /*0044*/ 	.byte	0x00, 0xf5, 0x21, 0x00


	//----- nvinfo : EIATTR_KPARAM_INFO
	.align		4
.L_63:
        /*0048*/ 	.byte	0x04, 0x17
        /*004a*/ 	.short	(.L_65 - .L_64)
.L_64:
        /*004c*/ 	.word	0x00000000
        /*0050*/ 	.short	0x0006
        /*0052*/ 	.short	0x0030
        /*0054*/ 	.byte	0x00, 0xf5, 0x21, 0x00


	//----- nvinfo : EIATTR_KPARAM_INFO
	.align		4
.L_65:
        /*0058*/ 	.byte	0x04, 0x17
        /*005a*/ 	.short	(.L_67 - .L_66)
.L_66:
        /*005c*/ 	.word	0x00000000
        /*0060*/ 	.short	0x0005
        /*0062*/ 	.short	0x0028
        /*0064*/ 	.byte	0x00, 0xf5, 0x21, 0x00


	//----- nvinfo : EIATTR_KPARAM_INFO
	.align		4
.L_67:
        /*0068*/ 	.byte	0x04, 0x17
        /*006a*/ 	.short	(.L_69 - .L_68)
.L_68:
        /*006c*/ 	.word	0x00000000
        /*0070*/ 	.short	0x0004
        /*0072*/ 	.short	0x0020
        /*0074*/ 	.byte	0x00, 0xf5, 0x21, 0x00


	//----- nvinfo : EIATTR_KPARAM_INFO
	.align		4
.L_69:
        /*0078*/ 	.byte	0x04, 0x17
        /*007a*/ 	.short	(.L_71 - .L_70)
.L_70:
        /*007c*/ 	.word	0x00000000
        /*0080*/ 	.short	0x0003
        /*0082*/ 	.short	0x0018
        /*0084*/ 	.byte	0x00, 0xf5, 0x21, 0x00


	//----- nvinfo : EIATTR_KPARAM_INFO
	.align		4
.L_71:
        /*0088*/ 	.byte	0x04, 0x17
        /*008a*/ 	.short	(.L_73 - .L_72)
.L_72:
        /*008c*/ 	.word	0x00000000
        /*0090*/ 	.short	0x0002
        /*0092*/ 	.short	0x0010
        /*0094*/ 	.byte	0x00, 0xf5, 0x21, 0x00


	//----- nvinfo : EIATTR_KPARAM_INFO
	.align		4
.L_73:
        /*0098*/ 	.byte	0x04, 0x17
        /*009a*/ 	.short	(.L_75 - .L_74)
.L_74:
        /*009c*/ 	.word	0x00000000
        /*00a0*/ 	.short	0x0001
        /*00a2*/ 	.short	0x0008
        /*00a4*/ 	.byte	0x00, 0xf5, 0x21, 0x00


	//----- nvinfo : EIATTR_KPARAM_INFO
	.align		4
.L_75:
        /*00a8*/ 	.byte	0x04, 0x17
        /*00aa*/ 	.short	(.L_77 - .L_76)
.L_76:
        /*00ac*/ 	.word	0x00000000
        /*00b0*/ 	.short	0x0000
        /*00b2*/ 	.short	0x0000
        /*00b4*/ 	.byte	0x00, 0xf5, 0x21, 0x00


	//----- nvinfo : EIATTR_SPARSE_MMA_MASK
	.align		4
.L_77:
        /*00b8*/ 	.byte	0x03, 0x50
        /*00ba*/ 	.short	0x0000


	//----- nvinfo : EIATTR_MAXREG_COUNT
	.align		4
        /*00bc*/ 	.byte	0x03, 0x1b
        /*00be*/ 	.short	0x00ff


	//----- nvinfo : EIATTR_MERCURY_ISA_VERSION
	.align		4
        /*00c0*/ 	.byte	0x03, 0x5f
        /*00c2*/ 	.short	0x0101


	//----- nvinfo : EIATTR_VRC_CTA_INIT_COUNT
	.align		4
        /*00c4*/ 	.byte	0x02, 0x4a
	.zero		1
	.zero		1


	//----- nvinfo : EIATTR_EXIT_INSTR_OFFSETS
	.align		4
        /*00c8*/ 	.byte	0x04, 0x1c
        /*00ca*/ 	.short	(.L_79 - .L_78)


	//   ....[0]....
.L_78:
        /*00cc*/ 	.word	0x00001200


	//   ....[1]....
        /*00d0*/ 	.word	0x00001710


	//   ....[2]....
        /*00d4*/ 	.word	0x00001870


	//----- nvinfo : EIATTR_CRS_STACK_SIZE
	.align		4
.L_79:
        /*00d8*/ 	.byte	0x04, 0x1e
        /*00da*/ 	.short	(.L_81 - .L_80)
.L_80:
        /*00dc*/ 	.word	0x00000000


	//----- nvinfo : EIATTR_CBANK_PARAM_SIZE
	.align		4
.L_81:
        /*00e0*/ 	.byte	0x03, 0x19
        /*00e2*/ 	.short	0x0058


	//----- nvinfo : EIATTR_PARAM_CBANK
	.align		4
        /*00e4*/ 	.byte	0x04, 0x0a
        /*00e6*/ 	.short	(.L_83 - .L_82)
	.align		4
.L_82:
        /*00e8*/ 	.word	index@(.nv.constant0._ZN2at6native6detail21chunk_cat_cuda_kernelIfN3c108BFloat16EEEvPPT0_PT_PlSA_SA_SA_SA_SA_lll)
        /*00ec*/ 	.short	0x0380
        /*00ee*/ 	.short	0x0058


	//----- nvinfo : EIATTR_SW_WAR
	.align		4
.L_83:
        /*00f0*/ 	.byte	0x04, 0x36
        /*00f2*/ 	.short	(.L_85 - .L_84)
.L_84:
        /*00f4*/ 	.word	0x00000008
.L_85:


//--------------------- .nv.info._ZN2at6native6detail21chunk_cat_cuda_kernelIccEEvPPT0_PT_PlS8_S8_S8_S8_S8_lll --------------------------
	.section	.nv.info._ZN2at6native6detail21chunk_cat_cuda_kernelIccEEvPPT0_PT_PlS8_S8_S8_S8_S8_lll,"",@"SHT_CUDA_INFO"
	.sectionflags	@""
	.align	4


	//----- nvinfo : EIATTR_CUDA_API_VERSION
	.align		4
        /*0000*/ 	.byte	0x04, 0x37
        /*0002*/ 	.short	(.L_87 - .L_86)
.L_86:
        /*0004*/ 	.word	0x00000082


	//----- nvinfo : EIATTR_KPARAM_INFO
	.align		4
.L_87:
        /*0008*/ 	.byte	0x04, 0x17
        /*000a*/ 	.short	(.L_89 - .L_88)
.L_88:
        /*000c*/ 	.word	0x00000000
        /*0010*/ 	.short	0x000a
        /*0012*/ 	.short	0x0050
        /*0014*/ 	.byte	0x00, 0xf0, 0x21, 0x00


	//----- nvinfo : EIATTR_KPARAM_INFO
	.align		4
.L_89:
        /*0018*/ 	.byte	0x04, 0x17
        /*001a*/ 	.short	(.L_91 - .L_90)
.L_90:
        /*001c*/ 	.word	0x00000000
        /*0020*/ 	.short	0x0009
        /*0022*/ 	.short	0x0048
        /*0024*/ 	.byte	0x00, 0xf0, 0x21, 0x00


	//----- nvinfo : EIATTR_KPARAM_INFO
	.align		4
.L_91:
        /*0028*/ 	.byte	0x04, 0x17
        /*002a*/ 	.short	(.L_93 - .L_92)
.L_92:
        /*002c*/ 	.word	0x00000000
        /*0030*/ 	.short	0x0008
        /*0032*/ 	.short	0x0040
        /*0034*/ 	.byte	0x00, 0xf0, 0x21, 0x00


	//----- nvinfo : EIATTR_KPARAM_INFO
	.align		4
.L_93:
        /*0038*/ 	.byte	0x04, 0x17
        /*003a*/ 	.short	(.L_95 - .L_94)
.L_94:
        /*003c*/ 	.word	0x00000000
        /*0040*/ 	.short	0x0007
        /*0042*/ 	.short	0x0038
        /*0044*/ 	.byte	0x00, 0xf5, 0x21, 0x00


	//----- nvinfo : EIATTR_KPARAM_INFO
	.align		4
.L_95:
        /*0048*/ 	.byte	0x04, 0x17
        /*004a*/ 	.short	(.L_97 - .L_96)
.L_96:
        /*004c*/ 	.word	0x00000000
        /*0050*/ 	.short	0x0006
        /*0052*/ 	.short	0x0030
        /*0054*/ 	.byte	0x00, 0xf5, 0x21, 0x00


	//----- nvinfo : EIATTR_KPARAM_INFO
	.align		4
.L_97:
        /*0058*/ 	.byte	0x04, 0x17
        /*005a*/ 	.short	(.L_99 - .L_98)
.L_98:
        /*005c*/ 	.word	0x00000000
        /*0060*/ 	.short	0x0005
        /*0062*/ 	.short	0x0028
        /*0064*/ 	.byte	0x00, 0xf5, 0x21, 0x00


	//----- nvinfo : EIATTR_KPARAM_INFO
	.align		4
.L_99:
        /*0068*/ 	.byte	0x04, 0x17
        /*006a*/ 	.short	(.L_101 - .L_100)
.L_100:
        /*006c*/ 	.word	0x00000000
        /*0070*/ 	.short	0x0004
        /*0072*/ 	.short	0x0020
        /*0074*/ 	.byte	0x00, 0xf5, 0x21, 0x00


	//----- nvinfo : EIATTR_KPARAM_INFO
	.align		4
.L_101:
        /*0078*/ 	.byte	0x04, 0x17
        /*007a*/ 	.short	(.L_103 - .L_102)
.L_102:
        /*007c*/ 	.word	0x00000000
        /*0080*/ 	.short	0x0003
        /*0082*/ 	.short	0x0018
        /*0084*/ 	.byte	0x00, 0xf5, 0x21, 0x00


	//----- nvinfo : EIATTR_KPARAM_INFO
	.align		4
.L_103:
        /*0088*/ 	.byte	0x04, 0x17
        /*008a*/ 	.short	(.L_105 - .L_104)
.L_104:
        /*008c*/ 	.word	0x00000000
        /*0090*/ 	.short	0x0002
        /*0092*/ 	.short	0x0010
        /*0094*/ 	.byte	0x00, 0xf5, 0x21, 0x00


	//----- nvinfo : EIATTR_KPARAM_INFO
	.align		4
.L_105:
        /*0098*/ 	.byte	0x04, 0x17
        /*009a*/ 	.short	(.L_107 - .L_106)
.L_106:
        /*009c*/ 	.word	0x00000000
        /*00a0*/ 	.short	0x0001
        /*00a2*/ 	.short	0x0008
        /*00a4*/ 	.byte	0x00, 0xf5, 0x21, 0x00


	//----- nvinfo : EIATTR_KPARAM_INFO
	.align		4
.L_107:
        /*00a8*/ 	.byte	0x04, 0x17
        /*00aa*/ 	.short	(.L_109 - .L_108)
.L_108:
        /*00ac*/ 	.word	0x00000000
        /*00b0*/ 	.short	0x0000
        /*00b2*/ 	.short	0x0000
        /*00b4*/ 	.byte	0x00, 0xf5, 0x21, 0x00


	//----- nvinfo : EIATTR_SPARSE_MMA_MASK
	.align		4
.L_109:
        /*00b8*/ 	.byte	0x03, 0x50
        /*00ba*/ 	.short	0x0000


	//----- nvinfo : EIATTR_MAXREG_COUNT
	.align		4
        /*00bc*/ 	.byte	0x03, 0x1b
        /*00be*/ 	.short	0x00ff


	//----- nvinfo : EIATTR_MERCURY_ISA_VERSION
	.align		4
        /*00c0*/ 	.byte	0x03, 0x5f
        /*00c2*/ 	.short	0x0101


	//----- nvinfo : EIATTR_VRC_CTA_INIT_COUNT
	.align		4
        /*00c4*/ 	.byte	0x02, 0x4a
	.zero		1
	.zero		1


	//----- nvinfo : EIATTR_EXIT_INSTR_OFFSETS
	.align		4
        /*00c8*/ 	.byte	0x04, 0x1c
        /*00ca*/ 	.short	(.L_111 - .L_110)


	//   ....[0]....
.L_110:
        /*00cc*/ 	.word	0x00000970


	//   ....[1]....
        /*00d0*/ 	.word	0x000009b0


	//   ....[2]....
        /*00d4*/ 	.word	0x00001ae0


	//   ....[3]....
        /*00d8*/ 	.word	0x00001bf0


	//----- nvinfo : EIATTR_CRS_STACK_SIZE
	.align		4
.L_111:
        /*00dc*/ 	.byte	0x04, 0x1e
        /*00de*/ 	.short	(.L_113 - .L_112)
.L_112:
        /*00e0*/ 	.word	0x00000000


	//----- nvinfo : EIATTR_CBANK_PARAM_SIZE
	.align		4
.L_113:
        /*00e4*/ 	.byte	0x03, 0x19
        /*00e6*/ 	.short	0x0058


	//----- nvinfo : EIATTR_PARAM_CBANK
	.align		4
        /*00e8*/ 	.byte	0x04, 0x0a
        /*00ea*/ 	.short	(.L_115 - .L_114)
	.align		4
.L_114:
        /*00ec*/ 	.word	index@(.nv.constant0._ZN2at6native6detail21chunk_cat_cuda_kernelIccEEvPPT0_PT_PlS8_S8_S8_S8_S8_lll)
        /*00f0*/ 	.short	0x0380
        /*00f2*/ 	.short	0x0058


	//----- nvinfo : EIATTR_SW_WAR
	.align		4
.L_115:
        /*00f4*/ 	.byte	0x04, 0x36
        /*00f6*/ 	.short	(.L_117 - .L_116)
.L_116:
        /*00f8*/ 	.word	0x00000008
.L_117:


//--------------------- .nv.info._ZN2at6native6detail51split_with_sizes_copy_out_contiguous_no_cast_kernelEPPcS3_PlS4_S4_ll --------------------------
	.section	.nv.info._ZN2at6native6detail51split_with_sizes_copy_out_contiguous_no_cast_kernelEPPcS3_PlS4_S4_ll,"",@"SHT_CUDA_INFO"
	.sectionflags	@""
	.align	4


	//----- nvinfo : EIATTR_CUDA_API_VERSION
	.align		4
        /*0000*/ 	.byte	0x04, 0x37
        /*0002*/ 	.short	(.L_119 - .L_118)
.L_118:
        /*0004*/ 	.word	0x00000082


	//----- nvinfo : EIATTR_KPARAM_INFO
	.align		4
.L_119:
        /*0008*/ 	.byte	0x04, 0x17
        /*000a*/ 	.short	(.L_121 - .L_120)
.L_120:
        /*000c*/ 	.word	0x00000000
        /*0010*/ 	.short	0x0006
        /*0012*/ 	.short	0x0030
        /*0014*/ 	.byte	0x00, 0xf0, 0x21, 0x00


	//----- nvinfo : EIATTR_KPARAM_INFO
	.align		4
.L_121:
        /*0018*/ 	.byte	0x04, 0x17
        /*001a*/ 	.short	(.L_123 - .L_122)
.L_122:
        /*001c*/ 	.word	0x00000000
        /*0020*/ 	.short	0x0005
        /*0022*/ 	.short	0x0028
        /*0024*/ 	.byte	0x00, 0xf0, 0x21, 0x00


	//----- nvinfo : EIATTR_KPARAM_INFO
	.align		4
.L_123:
        /*0028*/ 	.byte	0x04, 0x17
        /*002a*/ 	.short	(.L_125 - .L_124)
.L_124:
        /*002c*/ 	.word	0x00000000
        /*0030*/ 	.short	0x0004
        /*0032*/ 	.short	0x0020
        /*0034*/ 	.byte	0x00, 0xf5, 0x21, 0x00


	//----- nvinfo : EIATTR_KPARAM_INFO
	.align		4
.L_125:
        /*0038*/ 	.byte	0x04, 0x17
        /*003a*/ 	.short	(.L_127 - .L_126)
.L_126:
        /*003c*/ 	.word	0x00000000
        /*0040*/ 	.short	0x0003
        /*0042*/ 	.short	0x0018
        /*0044*/ 	.byte	0x00, 0xf5, 0x21, 0x00


	//----- nvinfo : EIATTR_KPARAM_INFO
	.align		4
.L_127:
        /*0048*/ 	.byte	0x04, 0x17
        /*004a*/ 	.short	(.L_129 - .L_128)
.L_128:
        /*004c*/ 	.word	0x00000000
        /*0050*/ 	.short	0x0002
        /*0052*/ 	.short	0x0010
        /*0054*/ 	.byte	0x00, 0xf5, 0x21, 0x00


	//----- nvinfo : EIATTR_KPARAM_INFO
	.align		4
.L_129:
        /*0058*/ 	.byte	0x04, 0x17
        /*005a*/ 	.short	(.L_131 - .L_130)
.L_130:
        /*005c*/ 	.word	0x00000000
        /*0060*/ 	.short	0x0001
        /*0062*/ 	.short	0x0008
        /*0064*/ 	.byte	0x00, 0xf5, 0x21, 0x00


	//----- nvinfo : EIATTR_KPARAM_INFO
	.align		4
.L_131:
        /*0068*/ 	.byte	0x04, 0x17
        /*006a*/ 	.short	(.L_133 - .L_132)
.L_132:
        /*006c*/ 	.word	0x00000000
        /*0070*/ 	.short	0x0000
        /*0072*/ 	.short	0x0000
        /*0074*/ 	.byte	0x00, 0xf5, 0x21, 0x00


	//----- nvinfo : EIATTR_SPARSE_MMA_MASK
	.align		4
.L_133:
        /*0078*/ 	.byte	0x03, 0x50
        /*007a*/ 	.short	0x0000


	//----- nvinfo : EIATTR_MAXREG_COUNT
	.align		4
        /*007c*/ 	.byte	0x03, 0x1b
        /*007e*/ 	.short	0x00ff


	//----- nvinfo : EIATTR_MERCURY_ISA_VERSION
	.align		4
        /*0080*/ 	.byte	0x03, 0x5f
        /*0082*/ 	.short	0x0101


	//----- nvinfo : EIATTR_VRC_CTA_INIT_COUNT
	.align		4
        /*0084*/ 	.byte	0x02, 0x4a
	.zero		1
	.zero		1


	//----- nvinfo : EIATTR_EXIT_INSTR_OFFSETS
	.align		4
        /*0088*/ 	.byte	0x04, 0x1c
        /*008a*/ 	.short	(.L_135 - .L_134)


	//   ....[0]....
.L_134:
        /*008c*/ 	.word	0x00000190


	//   ....[1]....
        /*0090*/ 	.word	0x00000c90


	//----- nvinfo : EIATTR_CRS_STACK_SIZE
	.align		4
.L_135:
        /*0094*/ 	.byte	0x04, 0x1e
        /*0096*/ 	.short	(.L_137 - .L_136)
.L_136:
        /*0098*/ 	.word	0x00000000


	//----- nvinfo : EIATTR_CBANK_PARAM_SIZE
	.align		4
.L_137:
        /*009c*/ 	.byte	0x03, 0x19
        /*009e*/ 	.short	0x0038


	//----- nvinfo : EIATTR_PARAM_CBANK
	.align		4
        /*00a0*/ 	.byte	0x04, 0x0a
        /*00a2*/ 	.short	(.L_139 - .L_138)
	.align		4
.L_138:
        /*00a4*/ 	.word	index@(.nv.constant0._ZN2at6native6detail51split_with_sizes_copy_out_contiguous_no_cast_kernelEPPcS3_PlS4_S4_ll)
        /*00a8*/ 	.short	0x0380
        /*00aa*/ 	.short	0x0038


	//----- nvinfo : EIATTR_SW_WAR
	.align		4
.L_139:
        /*00ac*/ 	.byte	0x04, 0x36
        /*00ae*/ 	.short	(.L_141 - .L_140)
.L_140:
        /*00b0*/ 	.word	0x00000008
.L_141:


//--------------------- .nv.callgraph             --------------------------
	.section	.nv.callgraph,"",@"SHT_CUDA_CALLGRAPH"
	.align	4
	.sectionentsize	8
	.align		4
        /*0000*/ 	.word	0x00000000
	.align		4
        /*0004*/ 	.word	0xffffffff
	.align		4
        /*0008*/ 	.word	0x00000000
	.align		4
        /*000c*/ 	.word	0xfffffffe
	.align		4
        /*0010*/ 	.word	0x00000000
	.align		4
        /*0014*/ 	.word	0xfffffffd
	.align		4
        /*0018*/ 	.word	0x00000000
	.align		4
        /*001c*/ 	.word	0xfffffffc


//--------------------- .nv.constant4             --------------------------
	.section	.nv.constant4,"a",@progbits
	.align	8
	.align		8
.nv.constant4:
        /*0000*/ 	.dword	_ZN45_INTERNAL_1bbe769d_14_TensorShape_cu_44b696734cuda3std3__45__cpo5beginE
	.align		8
        /*0008*/ 	.dword	_ZN45_INTERNAL_1bbe769d_14_TensorShape_cu_44b696734cuda3std3__45__cpo3endE
	.align		8
        /*0010*/ 	.dword	_ZN45_INTERNAL_1bbe769d_14_TensorShape_cu_44b696734cuda3std3__45__cpo6cbeginE
	.align		8
        /*0018*/ 	.dword	_ZN45_INTERNAL_1bbe769d_14_TensorShape_cu_44b696734cuda3std3__45__cpo4cendE
	.align		8
        /*0020*/ 	.dword	_ZN45_INTERNAL_1bbe769d_14_TensorShape_cu_44b696734cuda3std3__45__cpo6rbeginE
	.align		8
        /*0028*/ 	.dword	_ZN45_INTERNAL_1bbe769d_14_TensorShape_cu_44b696734cuda3std3__45__cpo4rendE
	.align		8
        /*0030*/ 	.dword	_ZN45_INTERNAL_1bbe769d_14_TensorShape_cu_44b696734cuda3std3__45__cpo7crbeginE
	.align		8
        /*0038*/ 	.dword	_ZN45_INTERNAL_1bbe769d_14_TensorShape_cu_44b696734cuda3std3__45__cpo5crendE
	.align		8
        /*0040*/ 	.dword	_ZN45_INTERNAL_1bbe769d_14_TensorShape_cu_44b696734cuda3std3__447_GLOBAL__N__1bbe769d_14_TensorShape_cu_44b696736ignoreE
	.align		8
        /*0048*/ 	.dword	_ZN45_INTERNAL_1bbe769d_14_TensorShape_cu_44b696734cuda3std3__419piecewise_constructE
	.align		8
        /*0050*/ 	.dword	_ZN45_INTERNAL_1bbe769d_14_TensorShape_cu_44b696734cuda3std3__48in_placeE
	.align		8
        /*0058*/ 	.dword	_ZN45_INTERNAL_1bbe769d_14_TensorShape_cu_44b696734cuda3std3__420unreachable_sentinelE
	.align		8
        /*0060*/ 	.dword	_ZN45_INTERNAL_1bbe769d_14_TensorShape_cu_44b696734cuda3std6ranges3__45__cpo4swapE
	.align		8
        /*0068*/ 	.dword	_ZN45_INTERNAL_1bbe769d_14_TensorShape_cu_44b696734cuda3std6ranges3__45__cpo9iter_moveE
	.align		8
        /*0070*/ 	.dword	_ZN45_INTERNAL_1bbe769d_14_TensorShape_cu_44b696734cuda3std6ranges3__45__cpo5beginE
	.align		8
        /*0078*/ 	.dword	_ZN45_INTERNAL_1bbe769d_14_TensorShape_cu_44b696734cuda3std6ranges3__45__cpo3endE
	.align		8
        /*0080*/ 	.dword	_ZN45_INTERNAL_1bbe769d_14_TensorShape_cu_44b696734cuda3std6ranges3__45__cpo6cbeginE
	.align		8
        /*0088*/ 	.dword	_ZN45_INTERNAL_1bbe769d_14_TensorShape_cu_44b696734cuda3std6ranges3__45__cpo4cendE
	.align		8
        /*0090*/ 	.dword	_ZN45_INTERNAL_1bbe769d_14_TensorShape_cu_44b696734cuda3std6ranges3__45__cpo7advanceE
	.align		8
        /*0098*/ 	.dword	_ZN45_INTERNAL_1bbe769d_14_TensorShape_cu_44b696734cuda3std6ranges3__45__cpo9iter_swapE
	.align		8
        /*00a0*/ 	.dword	_ZN45_INTERNAL_1bbe769d_14_TensorShape_cu_44b696734cuda3std6ranges3__45__cpo4nextE
	.align		8
        /*00a8*/ 	.dword	_ZN45_INTERNAL_1bbe769d_14_TensorShape_cu_44b696734cuda3std6ranges3__45__cpo4prevE
	.align		8
        /*00b0*/ 	.dword	_ZN45_INTERNAL_1bbe769d_14_TensorShape_cu_44b696734cuda3std6ranges3__45__cpo4dataE
	.align		8
        /*00b8*/ 	.dword	_ZN45_INTERNAL_1bbe769d_14_TensorShape_cu_44b696734cuda3std6ranges3__45__cpo5cdataE
	.align		8
        /*00c0*/ 	.dword	_ZN45_INTERNAL_1bbe769d_14_TensorShape_cu_44b696734cuda3std6ranges3__45__cpo4sizeE
	.align		8
        /*00c8*/ 	.dword	_ZN45_INTERNAL_1bbe769d_14_TensorShape_cu_44b696734cuda3std6ranges3__45__cpo5ssizeE
	.align		8
        /*00d0*/ 	.dword	_ZN45_INTERNAL_1bbe769d_14_TensorShape_cu_44b696734cuda3std6ranges3__45__cpo8distanceE
	.align		8
        /*00d8*/ 	.dword	_ZN45_INTERNAL_1bbe769d_14_TensorShape_cu_44b696736thrust24THRUST_300001_SM_1030_NS6system6detail10sequential3seqE


//--------------------- .text._ZN2at6native6detail21chunk_cat_cuda_kernelIfN3c108BFloat16EEEvPPT0_PT_PlSA_SA_SA_SA_SA_lll --------------------------
	.section	.text._ZN2at6native6detail21chunk_cat_cuda_kernelIfN3c108BFloat16EEEvPPT0_PT_PlSA_SA_SA_SA_SA_lll,"ax",@progbits
	.align	128
.text._ZN2at6native6detail21chunk_cat_cuda_kernelIfN3c108BFloat16EEEvPPT0_PT_PlSA_SA_SA_SA_SA_lll:
        .type           _ZN2at6native6detail21chunk_cat_cuda_kernelIfN3c108BFloat16EEEvPPT0_PT_PlSA_SA_SA_SA_SA_lll,@function
        .size           _ZN2at6native6detail21chunk_cat_cuda_kernelIfN3c108BFloat16EEEvPPT0_PT_PlSA_SA_SA_SA_SA_lll,(.L_x_62 - _ZN2at6native6detail21chunk_cat_cuda_kernelIfN3c108BFloat16EEEvPPT0_PT_PlSA_SA_SA_SA_SA_lll)
        .other          _ZN2at6native6detail21chunk_cat_cuda_kernelIfN3c108BFloat16EEEvPPT0_PT_PlSA_SA_SA_SA_SA_lll,@"STO_CUDA_ENTRY STV_DEFAULT"
_ZN2at6native6detail21chunk_cat_cuda_kernelIfN3c108BFloat16EEEvPPT0_PT_PlSA_SA_SA_SA_SA_lll:
[----:B------:R-:W-:Y:S01]  /*0000*/  LDC R1, c[0x0][0x37c] ;  /* 0x0000df00ff017b82 */ /* 0x000fe20000000800 */
[----:B------:R-:W0:Y:S07]  /*0010*/  S2R R5, SR_CTAID.X ;  /* 0x0000000000057919 */ /* 0x000e2e0000002500 */
[----:B------:R-:W0:Y:S01]  /*0020*/  LDC.64 R6, c[0x0][0x390] ;  /* 0x0000e400ff067b82 */ /* 0x000e220000000a00 */
[----:B------:R-:W1:Y:S01]  /*0030*/  LDCU.64 UR18, c[0x0][0x358] ;  /* 0x00006b00ff1277ac */ /* 0x000e620008000a00 */
[----:B------:R-:W2:Y:S01]  /*0040*/  LDCU.128 UR8, c[0x0][0x3b0] ;  /* 0x00007600ff0877ac */ /* 0x000ea20008000c00 */
[----:B------:R-:W3:Y:S05]  /*0050*/  LDCU.128 UR4, c[0x0][0x3a0] ;  /* 0x00007400ff0477ac */ /* 0x000eea0008000c00 */
[----:B------:R-:W4:Y:S01]  /*0060*/  S2UR UR24, SR_CTAID.Y ;  /* 0x00000000001879c3 */ /* 0x000f220000002600 */
[----:B------:R-:W4:Y:S01]  /*0070*/  S2R R11, SR_TID.X ;  /* 0x00000000000b7919 */ /* 0x000f220000002100 */
[----:B------:R-:W0:Y:S02]  /*0080*/  LDCU.64 UR16, c[0x0][0x3d0] ;  /* 0x00007a00ff1077ac */ /* 0x000e240008000a00 */
[----:B0-----:R-:W-:-:S06]  /*0090*/  IMAD.WIDE.U32 R6, R5, 0x8, R6 ;  /* 0x0000000805067825 */ /* 0x001fcc00078e0006 */
[----:B-1----:R-:W2:Y:S02]  /*00a0*/  LDG.E.64 R6, desc[UR18][R6.64] ;  /* 0x0000001206067981 */ /* 0x002ea4000c1e1b00 */
[C---:B--2---:R-:W-:Y:S01]  /*00b0*/  IMAD.SHL.U32 R0, R6.reuse, 0x8, RZ ;  /* 0x0000000806007824 */ /* 0x044fe200078e00ff */
[----:B------:R-:W-:-:S04]  /*00c0*/  SHF.L.U64.HI R2, R6, 0x3, R7 ;  /* 0x0000000306027819 */ /* 0x000fc80000010207 */
[----:B------:R-:W-:-:S04]  /*00d0*/  IADD3 R8, P0, PT, R0, UR8, RZ ;  /* 0x0000000800087c10 */ /* 0x000fc8000ff1e0ff */
[----:B------:R-:W-:Y:S01]  /*00e0*/  IADD3.X R9, PT, PT, R2, UR9, RZ, P0, !PT ;  /* 0x0000000902097c10 */ /* 0x000fe200087fe4ff */
[----:B------:R-:W0:Y:S05]  /*00f0*/  LDCU.64 UR8, c[0x0][0x380] ;  /* 0x00007000ff0877ac */ /* 0x000e2a0008000a00 */
[----:B------:R-:W4:Y:S01]  /*0100*/  LDG.E.64 R8, desc[UR18][R8.64] ;  /* 0x0000001208087981 */ /* 0x000f22000c1e1b00 */
[C---:B---3--:R-:W-:Y:S01]  /*0110*/  IADD3 R18, P0, PT, R0.reuse, UR4, RZ ;  /* 0x0000000400127c10 */ /* 0x048fe2000ff1e0ff */
[----:B------:R-:W1:Y:S01]  /*0120*/  LDCU UR4, c[0x0][0x3d4] ;  /* 0x00007a80ff0477ac */ /* 0x000e620008000800 */
[----:B------:R-:W-:Y:S02]  /*0130*/  IADD3 R16, P1, PT, R0, UR6, RZ ;  /* 0x0000000600107c10 */ /* 0x000fe4000ff3e0ff */
[----:B------:R-:W-:-:S02]  /*0140*/  IADD3.X R19, PT, PT, R2, UR5, RZ, P0, !PT ;  /* 0x0000000502137c10 */ /* 0x000fc400087fe4ff */
[----:B------:R-:W-:-:S03]  /*0150*/  IADD3.X R17, PT, PT, R2, UR7, RZ, P1, !PT ;  /* 0x0000000702117c10 */ /* 0x000fc60008ffe4ff */
[----:B------:R-:W2:Y:S01]  /*0160*/  LDG.E.64 R6, desc[UR18][R18.64] ;  /* 0x0000001212067981 */ /* 0x000ea2000c1e1b00 */
[C---:B------:R-:W-:Y:S02]  /*0170*/  IADD3 R12, P0, PT, R0.reuse, UR10, RZ ;  /* 0x0000000a000c7c10 */ /* 0x040fe4000ff1e0ff */
[----:B0-----:R-:W-:Y:S01]  /*0180*/  IADD3 R14, P1, PT, R0, UR8, RZ ;  /* 0x00000008000e7c10 */ /* 0x001fe2000ff3e0ff */
[----:B------:R-:W3:Y:S01]  /*0190*/  LDG.E.64 R16, desc[UR18][R16.64] ;  /* 0x0000001210107981 */ /* 0x000ee2000c1e1b00 */
[C---:B------:R-:W-:Y:S02]  /*01a0*/  IADD3.X R13, PT, PT, R2.reuse, UR11, RZ, P0, !PT ;  /* 0x0000000b020d7c10 */ /* 0x040fe400087fe4ff */
[----:B------:R-:W-:-:S04]  /*01b0*/  IADD3.X R15, PT, PT, R2, UR9, RZ, P1, !PT ;  /* 0x00000009020f7c10 */ /* 0x000fc80008ffe4ff */
[----:B------:R-:W5:Y:S04]  /*01c0*/  LDG.E.64 R12, desc[UR18][R12.64] ;  /* 0x000000120c0c7981 */ /* 0x000f68000c1e1b00 */
[----:B------:R-:W5:Y:S01]  /*01d0*/  LDG.E.64 R14, desc[UR18][R14.64] ;  /* 0x000000120e0e7981 */ /* 0x000f62000c1e1b00 */
[----:B----4-:R-:W-:Y:S02]  /*01e0*/  IMAD R3, R9, UR24, RZ ;  /* 0x0000001809037c24 */ /* 0x010fe4000f8e02ff */
[----:B------:R-:W-:-:S04]  /*01f0*/  IMAD.WIDE.U32 R22, R8, UR24, RZ ;  /* 0x0000001808167c25 */ /* 0x000fc8000f8e00ff */
[----:B------:R-:W-:Y:S01]  /*0200*/  IMAD.IADD R20, R23, 0x1, R3 ;  /* 0x0000000117147824 */ /* 0x000fe200078e0203 */
[----:B--2---:R-:W-:-:S04]  /*0210*/  IADD3 R10, P1, PT, -R6, R5, RZ ;  /* 0x00000005060a7210 */ /* 0x004fc80007f3e1ff */
[----:B-1----:R-:W-:Y:S02]  /*0220*/  LOP3.LUT R3, R20, UR4, RZ, 0xfc, !PT ;  /* 0x0000000414037c12 */ /* 0x002fe4000f8efcff */
[----:B------:R-:W-:Y:S02]  /*0230*/  LEA R4, P2, R10, R11, 0x7 ;  /* 0x0000000b0a047211 */ /* 0x000fe400078438ff */
[----:B------:R-:W-:Y:S01]  /*0240*/  ISETP.NE.U32.AND P0, PT, R3, RZ, PT ;  /* 0x000000ff0300720c */ /* 0x000fe20003f05070 */
[----:B------:R-:W-:Y:S01]  /*0250*/  IMAD.X R3, RZ, RZ, ~R7, P1 ;  /* 0x000000ffff037224 */ /* 0x000fe200008e0e07 */
[----:B---3--:R-:W-:Y:S02]  /*0260*/  R2UR UR14, R16 ;  /* 0x00000000100e72ca */ /* 0x008fe400000e0000 */
[----:B------:R-:W-:Y:S02]  /*0270*/  R2UR UR15, R17 ;  /* 0x00000000110f72ca */ /* 0x000fe400000e0000 */
[----:B------:R-:W-:-:S07]  /*0280*/  LEA.HI.X R3, R10, RZ, R3, 0x7, P2 ;  /* 0x000000ff0a037211 */ /* 0x000fce00010f3c03 */
[----:B------:R-:W-:Y:S06]  /*0290*/  @P0 BRA `(.L_x_0) ;  /* 0x00000000006c0947 */ /* 0x000fec0003800000 */
[----:B------:R-:W0:Y:S02]  /*02a0*/  LDCU UR5, c[0x0][0x3d0] ;  /* 0x00007a00ff0577ac */ /* 0x000e240008000800 */
[----:B0-----:R-:W0:Y:S01]  /*02b0*/  I2F.U32.RP R10, UR5 ;  /* 0x00000005000a7d06 */ /* 0x001e220008209000 */
[----:B------:R-:W-:-:S07]  /*02c0*/  ISETP.NE.U32.AND P1, PT, RZ, UR5, PT ;  /* 0x00000005ff007c0c */ /* 0x000fce000bf25070 */
[----:B0-----:R-:W0:Y:S02]  /*02d0*/  MUFU.RCP R10, R10 ;  /* 0x0000000a000a7308 */ /* 0x001e240000001000 */
[----:B0-----:R-:W-:-:S06]  /*02e0*/  VIADD R16, R10, 0xffffffe ;  /* 0x0ffffffe0a107836 */ /* 0x001fcc0000000000 */
[----:B------:R0:W1:Y:S02]  /*02f0*/  F2I.FTZ.U32.TRUNC.NTZ R17, R16 ;  /* 0x0000001000117305 */ /* 0x000064000021f000 */
[----:B0-----:R-:W-:Y:S02]  /*0300*/  IMAD.MOV.U32 R16, RZ, RZ, RZ ;  /* 0x000000ffff107224 */ /* 0x001fe400078e00ff */
[----:B-1----:R-:W-:-:S04]  /*0310*/  IMAD.MOV R19, RZ, RZ, -R17 ;  /* 0x000000ffff137224 */ /* 0x002fc800078e0a11 */
[----:B------:R-:W-:-:S04]  /*0320*/  IMAD R19, R19, UR5, RZ ;  /* 0x0000000513137c24 */ /* 0x000fc8000f8e02ff */
[----:B------:R-:W-:Y:S01]  /*0330*/  IMAD.HI.U32 R17, R17, R19, R16 ;  /* 0x0000001311117227 */ /* 0x000fe200078e0010 */
[----:B------:R-:W-:-:S05]  /*0340*/  @!P1 LOP3.LUT R16, RZ, UR5, RZ, 0x33, !PT ;  /* 0x00000005ff109c12 */ /* 0x000fca000f8e33ff */
[----:B------:R-:W-:-:S05]  /*0350*/  IMAD.HI.U32 R17, R17, R22, RZ ;  /* 0x0000001611117227 */ /* 0x000fca00078e00ff */
[----:B------:R-:W-:-:S13]  /*0360*/  R2UR UR4, R17 ;  /* 0x00000000110472ca */ /* 0x000fda00000e0000 */
[----:B------:R-:W-:Y:S02]  /*0370*/  IMAD R17, RZ, RZ, -UR4 ;  /* 0x80000004ff117e24 */ /* 0x000fe4000f8e02ff */
[----:B------:R-:W-:Y:S02]  /*0380*/  IMAD.U32 R10, RZ, RZ, UR4 ;  /* 0x00000004ff0a7e24 */ /* 0x000fe4000f8e00ff */
[----:B------:R-:W-:-:S05]  /*0390*/  IMAD R22, R17, UR5, R22 ;  /* 0x0000000511167c24 */ /* 0x000fca000f8e0216 */
[----:B------:R-:W-:-:S13]  /*03a0*/  ISETP.GE.U32.AND P0, PT, R22, UR5, PT ;  /* 0x0000000516007c0c */ /* 0x000fda000bf06070 */
[----:B------:R-:W-:Y:S02]  /*03b0*/  @P0 VIADD R10, R10, 0x1 ;  /* 0x000000010a0a0836 */ /* 0x000fe40000000000 */
[----:B------:R-:W-:-:S03]  /*03c0*/  @P0 VIADD R22, R22, -UR5 ;  /* 0x8000000516160c36 */ /* 0x000fc60008000000 */
[----:B------:R-:W-:Y:S02]  /*03d0*/  @P0 R2UR UR4, R10 ;  /* 0x000000000a0402ca */ /* 0x000fe400000e0000 */
[----:B------:R-:W-:Y:S01]  /*03e0*/  ISETP.GE.U32.AND P0, PT, R22, UR5, PT ;  /* 0x0000000516007c0c */ /* 0x000fe2000bf06070 */
[----:B------:R-:W-:-:S10]  /*03f0*/  UMOV UR5, URZ ;  /* 0x000000ff00057c82 */ /* 0x000fd40008000000 */
[----:B------:R-:W-:-:S04]  /*0400*/  IMAD.U32 R10, RZ, RZ, UR4 ;  /* 0x00000004ff0a7e24 */ /* 0x000fc8000f8e00ff */
[----:B------:R-:W-:-:S05]  /*0410*/  @P0 VIADD R10, R10, 0x1 ;  /* 0x000000010a0a0836 */ /* 0x000fca0000000000 */
[----:B------:R-:W-:Y:S02]  /*0420*/  @P0 R2UR UR4, R10 ;  /* 0x000000000a0402ca */ /* 0x000fe400000e0000 */
[----:B------:R-:W-:Y:S01]  /*0430*/  @!P1 R2UR UR4, R16 ;  /* 0x00000000100492ca */ /* 0x000fe200000e0000 */
[----:B------:R-:W-:-:S14]  /*0440*/  BRA `(.L_x_1) ;  /* 0x0000000000107947 */ /* 0x000fdc0003800000 */
.L_x_0:
[----:B------:R-:W-:-:S07]  /*0450*/  MOV R10, 0x470 ;  /* 0x00000470000a7802 */ /* 0x000fce0000000f00 */
[----:B-----5:R-:W-:Y:S05]  /*0460*/  CALL.REL.NOINC `($__internal_0_$__cuda_sm20_div_s64) ;  /* 0x0000001400047944 */ /* 0x020fea0003c00000 */
[----:B------:R-:W-:Y:S01]  /*0470*/  UMOV UR4, UR6 ;  /* 0x0000000600047c82 */ /* 0x000fe20008000000 */
[----:B------:R-:W-:-:S05]  /*0480*/  UMOV UR5, UR7 ;  /* 0x0000000700057c82 */ /* 0x000fca0008000000 */
.L_x_1:
[----:B------:R-:W0:Y:S01]  /*0490*/  LDCU.64 UR6, c[0x0][0x398] ;  /* 0x00007300ff0677ac */ /* 0x000e220008000a00 */
[----:B------:R-:W1:Y:S01]  /*04a0*/  LDCU UR12, c[0x0][0x3d4] ;  /* 0x00007a80ff0c77ac */ /* 0x000e620008000800 */
[----:B0-----:R-:W-:-:S04]  /*04b0*/  IADD3 R16, P0, PT, R0, UR6, RZ ;  /* 0x0000000600107c10 */ /* 0x001fc8000ff1e0ff */
[----:B------:R-:W-:Y:S01]  /*04c0*/  IADD3.X R17, PT, PT, R2, UR7, RZ, P0, !PT ;  /* 0x0000000702117c10 */ /* 0x000fe200087fe4ff */
[----:B------:R-:W0:Y:S01]  /*04d0*/  S2UR UR13, SR_CTAID.Z ;  /* 0x00000000000d79c3 */ /* 0x000e220000002700 */
[----:B------:R-:W0:Y:S04]  /*04e0*/  LDCU.64 UR6, c[0x0][0x3c0] ;  /* 0x00007800ff0677ac */ /* 0x000e280008000a00 */
[----:B------:R-:W2:Y:S01]  /*04f0*/  LDG.E.64 R16, desc[UR18][R16.64] ;  /* 0x0000001210107981 */ /* 0x000ea2000c1e1b00 */
[----:B-1----:R-:W-:Y:S01]  /*0500*/  LOP3.LUT R0, R9, UR12, RZ, 0xfc, !PT ;  /* 0x0000000c09007c12 */ /* 0x002fe2000f8efcff */
[----:B------:R-:W-:Y:S01]  /*0510*/  UMOV UR10, UR4 ;  /* 0x00000004000a7c82 */ /* 0x000fe20008000000 */
[----:B------:R-:W-:Y:S02]  /*0520*/  UMOV UR11, UR5 ;  /* 0x00000005000b7c82 */ /* 0x000fe40008000000 */
[----:B------:R-:W-:Y:S01]  /*0530*/  ISETP.NE.U32.AND P0, PT, R0, RZ, PT ;  /* 0x000000ff0000720c */ /* 0x000fe20003f05070 */
[----:B0-----:R-:W-:-:S02]  /*0540*/  UIMAD.WIDE.U32 UR8, UR13, UR6, URZ ;  /* 0x000000060d0872a5 */ /* 0x001fc4000f8e00ff */
[----:B------:R-:W-:Y:S02]  /*0550*/  UIMAD.WIDE.U32 UR10, UR14, UR13, UR10 ;  /* 0x0000000d0e0a72a5 */ /* 0x000fe4000f8e000a */
[----:B------:R-:W-:Y:S02]  /*0560*/  UIMAD UR6, UR15, UR13, URZ ;  /* 0x0000000d0f0672a4 */ /* 0x000fe4000f8e02ff */
[----:B------:R-:W-:Y:S02]  /*0570*/  UIMAD UR13, UR13, UR7, UR9 ;  /* 0x000000070d0d72a4 */ /* 0x000fe4000f8e0209 */
[----:B------:R-:W-:Y:S01]  /*0580*/  UIADD3 UR20, UPT, UPT, UR11, UR6, URZ ;  /* 0x000000060b147290 */ /* 0x000fe2000fffe0ff */
[----:B--2---:R-:W-:Y:S02]  /*0590*/  R2UR UR22, R16 ;  /* 0x00000000101672ca */ /* 0x004fe400000e0000 */
[----:B------:R-:W-:Y:S01]  /*05a0*/  R2UR UR23, R17 ;  /* 0x00000000111772ca */ /* 0x000fe200000e0000 */
[----:B------:R-:W-:-:S14]  /*05b0*/  @P0 BRA `(.L_x_2) ;  /* 0x00000000006c0947 */ /* 0x000fdc0003800000 */
[----:B------:R-:W0:Y:S01]  /*05c0*/  LDCU UR17, c[0x0][0x3d0] ;  /* 0x00007a00ff1177ac */ /* 0x000e220008000800 */
[----:B------:R-:W-:Y:S01]  /*05d0*/  R2UR UR16, R8 ;  /* 0x00000000081072ca */ /* 0x000fe200000e0000 */
[----:B------:R-:W-:Y:S01]  /*05e0*/  UMOV UR6, URZ ;  /* 0x000000ff00067c82 */ /* 0x000fe20008000000 */
[----:B0-----:R-:W0:Y:S01]  /*05f0*/  I2F.U32.RP R0, UR17 ;  /* 0x0000001100007d06 */ /* 0x001e220008209000 */
[----:B------:R-:W-:-:S07]  /*0600*/  UISETP.NE.U32.AND UP2, UPT, UR17, URZ, UPT ;  /* 0x000000ff1100728c */ /* 0x000fce000bf45070 */
[----:B0-----:R-:W0:Y:S02]  /*0610*/  MUFU.RCP R0, R0 ;  /* 0x0000000000007308 */ /* 0x001e240000001000 */
[----:B0-----:R-:W-:-:S06]  /*0620*/  VIADD R2, R0, 0xffffffe ;  /* 0x0ffffffe00027836 */ /* 0x001fcc0000000000 */
[----:B------:R-:W0:Y:S02]  /*0630*/  F2I.FTZ.U32.TRUNC.NTZ R2, R2 ;  /* 0x0000000200027305 */ /* 0x000e24000021f000 */
[----:B0-----:R-:W-:-:S13]  /*0640*/  R2UR UR7, R2 ;  /* 0x00000000020772ca */ /* 0x001fda00000e0000 */
[----:B------:R-:W-:-:S04]  /*0650*/  UIADD3 UR12, UPT, UPT, URZ, -UR7, URZ ;  /* 0x80000007ff0c7290 */ /* 0x000fc8000fffe0ff */
[----:B------:R-:W-:-:S04]  /*0660*/  UIMAD UR12, UR12, UR17, URZ ;  /* 0x000000110c0c72a4 */ /* 0x000fc8000f8e02ff */
[----:B------:R-:W-:-:S04]  /*0670*/  UIMAD.WIDE.U32 UR6, UR7, UR12, UR6 ;  /* 0x0000000c070672a5 */ /* 0x000fc8000f8e0006 */
[----:B------:R-:W-:-:S07]  /*0680*/  UIMAD.WIDE.U32 UR6, UR7, UR16, URZ ;  /* 0x00000010070672a5 */ /* 0x000fce000f8e00ff */
[----:B------:R-:W-:Y:S01]  /*0690*/  UMOV UR6, UR7 ;  /* 0x0000000700067c82 */ /* 0x000fe20008000000 */
[----:B------:R-:W-:Y:S01]  /*06a0*/  UMOV UR7, URZ ;  /* 0x000000ff00077c82 */ /* 0x000fe20008000000 */
[----:B------:R-:W-:-:S04]  /*06b0*/  IMAD R17, RZ, RZ, -UR6 ;  /* 0x80000006ff117e24 */ /* 0x000fc8000f8e02ff */
[----:B------:R-:W-:-:S05]  /*06c0*/  IMAD R0, R17, UR17, R8 ;  /* 0x0000001111007c24 */ /* 0x000fca000f8e0208 */
[----:B------:R-:W-:-:S13]  /*06d0*/  ISETP.GE.U32.AND P0, PT, R0, UR17, PT ;  /* 0x0000001100007c0c */ /* 0x000fda000bf06070 */
[----:B------:R-:W-:Y:S01]  /*06e0*/  VOTEU.ANY UP0, P0 ;  /* 0x0000000000ff7886 */ /* 0x000fe20000000100 */
[----:B------:R-:W-:-:S04]  /*06f0*/  PLOP3.LUT P0, PT, PT, PT, UP0, 0x80, 0x8 ;  /* 0x000000000008781c */ /* 0x000fc80003f0f008 */
[----:B------:R-:W-:-:S09]  /*0700*/  @UP0 UIADD3 UR6, UPT, UPT, UR6, 0x1, URZ ;  /* 0x0000000106060890 */ /* 0x000fd2000fffe0ff */
[----:B------:R-:W-:-:S05]  /*0710*/  @P0 VIADD R0, R0, -UR17 ;  /* 0x8000001100000c36 */ /* 0x000fca0008000000 */
[----:B------:R-:W-:-:S13]  /*0720*/  ISETP.GE.U32.AND P0, PT, R0, UR17, PT ;  /* 0x0000001100007c0c */ /* 0x000fda000bf06070 */
[----:B------:R-:W-:-:S05]  /*0730*/  VOTEU.ANY UP1, P0 ;  /* 0x0000000000ff7886 */ /* 0x000fca0000020100 */
[----:B------:R-:W-:Y:S02]  /*0740*/  @UP1 UIADD3 UR6, UPT, UPT, UR6, 0x1, URZ ;  /* 0x0000000106061890 */ /* 0x000fe4000fffe0ff */
[----:B------:R-:W-:Y:S01]  /*0750*/  @!UP2 ULOP3.LUT UR6, URZ, UR17, URZ, 0x33, !UPT ;  /* 0x00000011ff06a292 */ /* 0x000fe2000f8e33ff */
[----:B------:R-:W-:Y:S11]  /*0760*/  BRA `(.L_x_3) ;  /* 0x0000000000107947 */ /* 0x000ff60003800000 */
.L_x_2:
[----:B------:R-:W-:Y:S01]  /*0770*/  IMAD.MOV.U32 R22, RZ, RZ, R8 ;  /* 0x000000ffff167224 */ /* 0x000fe200078e0008 */
[----:B------:R-:W-:Y:S01]  /*0780*/  MOV R10, 0x7b0 ;  /* 0x000007b0000a7802 */ /* 0x000fe20000000f00 */
[----:B------:R-:W-:-:S07]  /*0790*/  IMAD.MOV.U32 R20, RZ, RZ, R9 ;  /* 0x000000ffff147224 */ /* 0x000fce00078e0009 */
[----:B-----5:R-:W-:Y:S05]  /*07a0*/  CALL.REL.NOINC `($__internal_0_$__cuda_sm20_div_s64) ;  /* 0x0000001000347944 */ /* 0x020fea0003c00000 */
.L_x_3:
[----:B------:R-:W-:Y:S01]  /*07b0*/  UIADD3 UR4, UP0, UPT, UR14, -UR4, URZ ;  /* 0x800000040e047290 */ /* 0x000fe2000ff1e0ff */
[----:B------:R-:W-:Y:S01]  /*07c0*/  BSSY.RECONVERGENT B0, `(.L_x_4) ;  /* 0x00000a1000007945 */ /* 0x000fe20003800200 */
[----:B------:R-:W0:Y:S01]  /*07d0*/  LDCU.64 UR16, c[0x0][0x388] ;  /* 0x00007100ff1077ac */ /* 0x000e220008000a00 */
[--C-:B------:R-:W-:Y:S01]  /*07e0*/  SHF.R.U64 R2, R8, 0x2, R9.reuse ;  /* 0x0000000208027819 */ /* 0x100fe20000001209 */
[C---:B-----5:R-:W-:Y:S01]  /*07f0*/  IMAD.SHL.U32 R10, R12.reuse, 0x80, RZ ;  /* 0x000000800c0a7824 */ /* 0x060fe200078e00ff */
[----:B------:R-:W-:Y:S01]  /*0800*/  SHF.R.U32.HI R0, RZ, 0x2, R9 ;  /* 0x00000002ff007819 */ /* 0x000fe20000011609 */
[----:B------:R-:W-:Y:S01]  /*0810*/  UIADD3.X UR5, UPT, UPT, UR15, ~UR5, URZ, UP0, !UPT ;  /* 0x800000050f057290 */ /* 0x000fe200087fe4ff */
[----:B------:R-:W-:Y:S01]  /*0820*/  SHF.L.U64.HI R9, R12, 0x7, R13 ;  /* 0x000000070c097819 */ /* 0x000fe2000001020d */
[----:B------:R-:W-:Y:S01]  /*0830*/  UISETP.GT.U32.AND UP0, UPT, UR4, URZ, UPT ;  /* 0x000000ff0400728c */ /* 0x000fe2000bf04070 */
[----:B------:R-:W1:Y:S03]  /*0840*/  LDCU.64 UR14, c[0x0][0x3c8] ;  /* 0x00007900ff0e77ac */ /* 0x000e660008000a00 */
[----:B------:R-:W-:Y:S01]  /*0850*/  UISETP.GT.AND.EX UP0, UPT, UR5, URZ, UPT, UP0 ;  /* 0x000000ff0500728c */ /* 0x000fe2000bf04300 */
[----:B------:R-:W-:-:S03]  /*0860*/  UMOV UR12, UR8 ;  /* 0x00000008000c7c82 */ /* 0x000fc60008000000 */
[----:B------:R-:W-:Y:S02]  /*0870*/  USEL UR4, UR4, URZ, UP0 ;  /* 0x000000ff04047287 */ /* 0x000fe40008000000 */
[----:B------:R-:W-:Y:S02]  /*0880*/  USEL UR5, UR5, URZ, UP0 ;  /* 0x000000ff05057287 */ /* 0x000fe40008000000 */
[----:B------:R-:W-:-:S04]  /*0890*/  UISETP.LT.U32.AND UP0, UPT, UR4, UR6, UPT ;  /* 0x000000060400728c */ /* 0x000fc8000bf01070 */
[----:B------:R-:W-:-:S04]  /*08a0*/  UISETP.LT.AND.EX UP0, UPT, UR5, UR7, UPT, UP0 ;  /* 0x000000070500728c */ /* 0x000fc8000bf01300 */
[----:B------:R-:W-:Y:S02]  /*08b0*/  USEL UR4, UR4, UR6, UP0 ;  /* 0x0000000604047287 */ /* 0x000fe40008000000 */
[----:B------:R-:W-:-:S04]  /*08c0*/  USEL UR6, UR5, UR7, UP0 ;  /* 0x0000000705067287 */ /* 0x000fc80008000000 */
[----:B------:R-:W-:Y:S02]  /*08d0*/  USHF.R.U64 UR21, UR4, 0x1, UR6 ;  /* 0x0000000104157899 */ /* 0x000fe40008001206 */
[----:B-1----:R-:W-:Y:S02]  /*08e0*/  UIMAD.WIDE.U32 UR4, UR24, UR14, UR12 ;  /* 0x0000000e180472a5 */ /* 0x002fe4000f8e000c */
[----:B------:R-:W-:Y:S02]  /*08f0*/  USHF.R.U32.HI UR12, URZ, 0x1, UR6 ;  /* 0x00000001ff0c7899 */ /* 0x000fe40008011606 */
[----:B------:R-:W-:Y:S01]  /*0900*/  ISETP.GE.U32.AND P0, PT, R4, UR21, PT ;  /* 0x0000001504007c0c */ /* 0x000fe2000bf06070 */
[----:B------:R-:W-:Y:S02]  /*0910*/  UIMAD UR7, UR24, UR15, UR5 ;  /* 0x0000000f180772a4 */ /* 0x000fe4000f8e0205 */
[----:B0-----:R-:W-:Y:S01]  /*0920*/  UIADD3 UR6, UP0, UP1, UR4, UR16, UR22 ;  /* 0x0000001004067290 */ /* 0x001fe2000f91e016 */
[----:B------:R-:W-:-:S03]  /*0930*/  ISETP.GE.AND.EX P0, PT, R3, UR12, PT, P0 ;  /* 0x0000000c03007c0c */ /* 0x000fc6000bf06300 */
[----:B------:R-:W-:-:S10]  /*0940*/  UIADD3.X UR7, UPT, UPT, UR7, UR17, UR23, UP0, UP1 ;  /* 0x0000001107077290 */ /* 0x000fd400087e2417 */
[----:B------:R-:W-:Y:S05]  /*0950*/  @P0 BRA `(.L_x_5) ;  /* 0x00000008001c0947 */ /* 0x000fea0003800000 */
[C---:B------:R-:W-:Y:S01]  /*0960*/  IMAD.SHL.U32 R8, R6.reuse, 0x80, RZ ;  /* 0x0000008006087824 */ /* 0x040fe200078e00ff */
[C---:B------:R-:W-:Y:S01]  /*0970*/  LEA R16, P0, R5.reuse, R10, 0x7 ;  /* 0x0000000a05107211 */ /* 0x040fe200078038ff */
[----:B------:R-:W-:Y:S01]  /*0980*/  BSSY.RECONVERGENT B1, `(.L_x_6) ;  /* 0x000002b000017945 */ /* 0x000fe20003800200 */
[----:B------:R-:W-:Y:S01]  /*0990*/  SHF.L.U64.HI R6, R6, 0x7, R7 ;  /* 0x0000000706067819 */ /* 0x000fe20000010207 */
[----:B------:R-:W-:Y:S01]  /*09a0*/  IMAD.U32 R7, RZ, RZ, UR12 ;  /* 0x0000000cff077e24 */ /* 0x000fe2000f8e00ff */
[----:B------:R-:W-:Y:S02]  /*09b0*/  IADD3 R11, P1, P2, -R8, R16, R11 ;  /* 0x00000010080b7210 */ /* 0x000fe40007a3e10b */
[----:B------:R-:W-:Y:S02]  /*09c0*/  LEA.HI.X R5, R5, R9, RZ, 0x7, P0 ;  /* 0x0000000905057211 */ /* 0x000fe400000f3cff */
[----:B------:R-:W-:Y:S02]  /*09d0*/  ISETP.GE.U32.AND P0, PT, R11, UR21, PT ;  /* 0x000000150b007c0c */ /* 0x000fe4000bf06070 */
[----:B------:R-:W-:-:S02]  /*09e0*/  IADD3.X R8, PT, PT, ~R6, R5, RZ, P1, P2 ;  /* 0x0000000506087210 */ /* 0x000fc40000fe45ff */
[----:B------:R-:W-:Y:S02]  /*09f0*/  ISETP.LT.U32.AND P1, PT, R11, UR21, PT ;  /* 0x000000150b007c0c */ /* 0x000fe4000bf21070 */
[C---:B------:R-:W-:Y:S02]  /*0a00*/  ISETP.GE.AND.EX P0, PT, R8.reuse, UR12, PT, P0 ;  /* 0x0000000c08007c0c */ /* 0x040fe4000bf06300 */
[----:B------:R-:W-:Y:S02]  /*0a10*/  ISETP.GT.AND.EX P1, PT, R7, R8, PT, P1 ;  /* 0x000000080700720c */ /* 0x000fe40003f24310 */
[----:B------:R-:W-:Y:S02]  /*0a20*/  SEL R5, RZ, 0x1, P0 ;  /* 0x00000001ff057807 */ /* 0x000fe40000000000 */
[----:B------:R-:W-:Y:S02]  /*0a30*/  SEL R6, R11, UR21, !P1 ;  /* 0x000000150b067c07 */ /* 0x000fe4000c800000 */
[----:B------:R-:W-:-:S02]  /*0a40*/  SEL R7, R8, UR12, !P1 ;  /* 0x0000000c08077c07 */ /* 0x000fc4000c800000 */
[----:B------:R-:W-:-:S04]  /*0a50*/  IADD3 R16, P0, P1, R6, -R11, -R5 ;  /* 0x8000000b06107210 */ /* 0x000fc8000791e805 */
[----:B------:R-:W-:-:S04]  /*0a60*/  IADD3.X R8, PT, PT, R7, -0x1, ~R8, P0, P1 ;  /* 0xffffffff07087810 */ /* 0x000fc800007e2c08 */
[----:B------:R-:W-:-:S04]  /*0a70*/  LOP3.LUT R6, R8, R9, RZ, 0xfc, !PT ;  /* 0x0000000908067212 */ /* 0x000fc800078efcff */
[----:B------:R-:W-:-:S13]  /*0a80*/  ISETP.NE.U32.AND P0, PT, R6, RZ, PT ;  /* 0x000000ff0600720c */ /* 0x000fda0003f05070 */
[----:B------:R-:W-:Y:S05]  /*0a90*/  @P0 BRA `(.L_x_7) ;  /* 0x0000000000500947 */ /* 0x000fea0003800000 */
[----:B------:R-:W0:Y:S01]  /*0aa0*/  I2F.U32.RP R8, R10 ;  /* 0x0000000a00087306 */ /* 0x000e220000209000 */
[----:B------:R-:W-:-:S07]  /*0ab0*/  ISETP.NE.U32.AND P2, PT, R10, RZ, PT ;  /* 0x000000ff0a00720c */ /* 0x000fce0003f45070 */
[----:B0-----:R-:W0:Y:S02]  /*0ac0*/  MUFU.RCP R8, R8 ;  /* 0x0000000800087308 */ /* 0x001e240000001000 */
[----:B0-----:R-:W-:-:S06]  /*0ad0*/  VIADD R6, R8, 0xffffffe ;  /* 0x0ffffffe08067836 */ /* 0x001fcc0000000000 */
[----:B------:R0:W1:Y:S02]  /*0ae0*/  F2I.FTZ.U32.TRUNC.NTZ R7, R6 ;  /* 0x0000000600077305 */ /* 0x000064000021f000 */
[----:B0-----:R-:W-:Y:S02]  /*0af0*/  IMAD.MOV.U32 R6, RZ, RZ, RZ ;  /* 0x000000ffff067224 */ /* 0x001fe400078e00ff */
[----:B-1----:R-:W-:-:S04]  /*0b00*/  IMAD.MOV R11, RZ, RZ, -R7 ;  /* 0x000000ffff0b7224 */ /* 0x002fc800078e0a07 */
[----:B------:R-:W-:-:S04]  /*0b10*/  IMAD R11, R11, R10, RZ ;  /* 0x0000000a0b0b7224 */ /* 0x000fc800078e02ff */
[----:B------:R-:W-:-:S06]  /*0b20*/  IMAD.HI.U32 R7, R7, R11, R6 ;  /* 0x0000000b07077227 */ /* 0x000fcc00078e0006 */
[----:B------:R-:W-:-:S04]  /*0b30*/  IMAD.HI.U32 R6, R7, R16, RZ ;  /* 0x0000001007067227 */ /* 0x000fc800078e00ff */
[----:B------:R-:W-:-:S04]  /*0b40*/  IMAD.MOV R7, RZ, RZ, -R6 ;  /* 0x000000ffff077224 */ /* 0x000fc800078e0a06 */
[----:B------:R-:W-:-:S05]  /*0b50*/  IMAD R7, R10, R7, R16 ;  /* 0x000000070a077224 */ /* 0x000fca00078e0210 */
[----:B------:R-:W-:-:S13]  /*0b60*/  ISETP.GE.U32.AND P0, PT, R7, R10, PT ;  /* 0x0000000a0700720c */ /* 0x000fda0003f06070 */
[----:B------:R-:W-:Y:S02]  /*0b70*/  @P0 IMAD.IADD R7, R7, 0x1, -R10 ;  /* 0x0000000107070824 */ /* 0x000fe400078e0a0a */
[----:B------:R-:W-:-:S03]  /*0b80*/  @P0 VIADD R6, R6, 0x1 ;  /* 0x0000000106060836 */ /* 0x000fc60000000000 */
[----:B------:R-:W-:Y:S01]  /*0b90*/  ISETP.GE.U32.AND P1, PT, R7, R10, PT ;  /* 0x0000000a0700720c */ /* 0x000fe20003f26070 */
[----:B------:R-:W-:-:S12]  /*0ba0*/  IMAD.MOV.U32 R7, RZ, RZ, RZ ;  /* 0x000000ffff077224 */ /* 0x000fd800078e00ff */
[----:B------:R-:W-:Y:S01]  /*0bb0*/  @P1 VIADD R6, R6, 0x1 ;  /* 0x0000000106061836 */ /* 0x000fe20000000000 */
[----:B------:R-:W-:Y:S01]  /*0bc0*/  @!P2 LOP3.LUT R6, RZ, R10, RZ, 0x33, !PT ;  /* 0x0000000aff06a212 */ /* 0x000fe200078e33ff */
[----:B------:R-:W-:Y:S06]  /*0bd0*/  BRA `(.L_x_8) ;  /* 0x0000000000147947 */ /* 0x000fec0003800000 */
.L_x_7:
[----:B------:R-:W-:Y:S01]  /*0be0*/  IMAD.MOV.U32 R7, RZ, RZ, R16 ;  /* 0x000000ffff077224 */ /* 0x000fe200078e0010 */
[----:B------:R-:W-:-:S07]  /*0bf0*/  MOV R6, 0xc10 ;  /* 0x00000c1000067802 */ /* 0x000fce0000000f00 */
[----:B------:R-:W-:Y:S05]  /*0c00*/  CALL.REL.NOINC `($__internal_1_$__cuda_sm20_div_u64) ;  /* 0x0000001000807944 */ /* 0x000fea0003c00000 */
[----:B------:R-:W-:Y:S02]  /*0c10*/  IMAD.MOV.U32 R6, RZ, RZ, R8 ;  /* 0x000000ffff067224 */ /* 0x000fe400078e0008 */
[----:B------:R-:W-:-:S07]  /*0c20*/  IMAD.MOV.U32 R7, RZ, RZ, R11 ;  /* 0x000000ffff077224 */ /* 0x000fce00078e000b */
.L_x_8:
[----:B------:R-:W-:Y:S05]  /*0c30*/  BSYNC.RECONVERGENT B1 ;  /* 0x0000000000017941 */ /* 0x000fea0003800200 */
.L_x_6:
[----:B------:R-:W-:Y:S01]  /*0c40*/  IADD3 R5, P0, PT, R6, R5, RZ ;  /* 0x0000000506057210 */ /* 0x000fe20007f1e0ff */
[----:B------:R-:W-:Y:S03]  /*0c50*/  BSSY.RECONVERGENT B1, `(.L_x_9) ;  /* 0x000002d000017945 */ /* 0x000fe60003800200 */
[C---:B------:R-:W-:Y:S01]  /*0c60*/  LOP3.LUT R8, R5.reuse, 0x3, RZ, 0xc0, !PT ;  /* 0x0000000305087812 */ /* 0x040fe200078ec0ff */
[----:B------:R-:W-:Y:S01]  /*0c70*/  IMAD.X R6, RZ, RZ, R7, P0 ;  /* 0x000000ffff067224 */ /* 0x000fe200000e0607 */
[----:B------:R-:W-:Y:S02]  /*0c80*/  ISETP.GE.U32.AND P0, PT, R5, 0x3, PT ;  /* 0x000000030500780c */ /* 0x000fe40003f06070 */
[----:B------:R-:W-:Y:S02]  /*0c90*/  ISETP.NE.U32.AND P1, PT, R8, 0x3, PT ;  /* 0x000000030800780c */ /* 0x000fe40003f25070 */
[----:B------:R-:W-:-:S02]  /*0ca0*/  ISETP.GE.U32.AND.EX P0, PT, R6, RZ, PT, P0 ;  /* 0x000000ff0600720c */ /* 0x000fc40003f06100 */
[----:B------:R-:W-:-:S13]  /*0cb0*/  ISETP.NE.AND.EX P1, PT, RZ, RZ, PT, P1 ;  /* 0x000000ffff00720c */ /* 0x000fda0003f25310 */
[----:B------:R-:W-:Y:S05]  /*0cc0*/  @!P1 BRA `(.L_x_10) ;  /* 0x0000000000949947 */ /* 0x000fea0003800000 */
[----:B------:R-:W0:Y:S01]  /*0cd0*/  LDCU.64 UR14, c[0x0][0x3c8] ;  /* 0x00007900ff0e77ac */ /* 0x000e220008000a00 */
[----:B------:R-:W-:Y:S01]  /*0ce0*/  LEA R17, P3, R4, UR10, 0x1 ;  /* 0x0000000a04117c11 */ /* 0x000fe2000f8608ff */
[----:B------:R-:W-:Y:S01]  /*0cf0*/  VIADD R8, R5, 0x1 ;  /* 0x0000000105087836 */ /* 0x000fe20000000000 */
[----:B------:R-:W-:Y:S01]  /*0d00*/  SHF.L.U64.HI R23, R12, 0x9, R13 ;  /* 0x000000090c177819 */ /* 0x000fe2000001020d */
[----:B------:R-:W1:Y:S01]  /*0d10*/  LDCU.64 UR16, c[0x0][0x388] ;  /* 0x00007100ff1077ac */ /* 0x000e620008000a00 */
[----:B------:R-:W-:Y:S01]  /*0d20*/  LEA.HI.X R5, R4, UR20, R3, 0x1, P3 ;  /* 0x0000001404057c11 */ /* 0x000fe200098f0c03 */
[----:B------:R-:W-:Y:S01]  /*0d30*/  IMAD.MOV.U32 R11, RZ, RZ, RZ ;  /* 0x000000ffff0b7224 */ /* 0x000fe200078e00ff */
[----:B------:R-:W-:Y:S02]  /*0d40*/  SHF.L.U64.HI R21, R12, 0x8, R13 ;  /* 0x000000080c157819 */ /* 0x000fe4000001020d */
[----:B------:R-:W-:Y:S01]  /*0d50*/  LOP3.LUT R8, R8, 0x3, RZ, 0xc0, !PT ;  /* 0x0000000308087812 */ /* 0x000fe200078ec0ff */
[----:B0-----:R-:W-:-:S04]  /*0d60*/  UIMAD.WIDE.U32 UR4, UR24, UR14, UR22 ;  /* 0x0000000e180472a5 */ /* 0x001fc8000f8e0016 */
[----:B------:R-:W-:Y:S02]  /*0d70*/  UIADD3 UR14, UP0, UPT, UR8, UR4, URZ ;  /* 0x00000004080e7290 */ /* 0x000fe4000ff1e0ff */
[----:B------:R-:W-:-:S04]  /*0d80*/  UIMAD UR4, UR24, UR15, UR5 ;  /* 0x0000000f180472a4 */ /* 0x000fc8000f8e0205 */
[----:B------:R-:W-:Y:S01]  /*0d90*/  UIADD3.X UR4, UPT, UPT, UR4, UR13, URZ, UP0, !UPT ;  /* 0x0000000d04047290 */ /* 0x000fe200087fe4ff */
[----:B------:R-:W-:-:S04]  /*0da0*/  LEA R19, P1, R4, UR14, 0x2 ;  /* 0x0000000e04137c11 */ /* 0x000fc8000f8210ff */
[----:B-1----:R-:W-:Y:S02]  /*0db0*/  IADD3 R19, P2, PT, R19, UR16, RZ ;  /* 0x0000001013137c10 */ /* 0x002fe4000ff5e0ff */
[----:B------:R-:W-:Y:S02]  /*0dc0*/  LEA.HI.X R18, R4, UR4, R3, 0x2, P1 ;  /* 0x0000000404127c11 */ /* 0x000fe400088f1403 */
[----:B------:R-:W-:Y:S02]  /*0dd0*/  IADD3 R17, P1, PT, R14, R17, RZ ;  /* 0x000000110e117210 */ /* 0x000fe40007f3e0ff */
[----:B------:R-:W-:-:S03]  /*0de0*/  IADD3.X R18, PT, PT, R18, UR17, RZ, P2, !PT ;  /* 0x0000001112127c10 */ /* 0x000fc600097fe4ff */
[----:B------:R-:W-:-:S08]  /*0df0*/  IMAD.X R16, R15, 0x1, R5, P1 ;  /* 0x000000010f107824 */ /* 0x000fd000008e0605 */
.L_x_11:
[----:B0-----:R-:W-:Y:S02]  /*0e00*/  IMAD.MOV.U32 R6, RZ, RZ, R17 ;  /* 0x000000ffff067224 */ /* 0x001fe400078e0011 */
[----:B------:R-:W-:-:S05]  /*0e10*/  IMAD.MOV.U32 R7, RZ, RZ, R16 ;  /* 0x000000ffff077224 */ /* 0x000fca00078e0010 */
[----:B------:R0:W2:Y:S01]  /*0e20*/  LD.E.U16 R5, desc[UR18][R6.64] ;  /* 0x0000001206057980 */ /* 0x0000a2000c101500 */
[----:B------:R-:W-:Y:S02]  /*0e30*/  IADD3 R8, P1, PT, R8, -0x1, RZ ;  /* 0xffffffff08087810 */ /* 0x000fe40007f3e0ff */
[----:B------:R-:W-:Y:S02]  /*0e40*/  IADD3 R4, P2, PT, R10, R4, RZ ;  /* 0x000000040a047210 */ /* 0x000fe40007f5e0ff */
[----:B------:R-:W-:Y:S02]  /*0e50*/  IADD3.X R11, PT, PT, R11, -0x1, RZ, P1, !PT ;  /* 0xffffffff0b0b7810 */ /* 0x000fe40000ffe4ff */
[----:B------:R-:W-:Y:S01]  /*0e60*/  ISETP.NE.U32.AND P1, PT, R8, RZ, PT ;  /* 0x000000ff0800720c */ /* 0x000fe20003f25070 */
[----:B------:R-:W-:Y:S01]  /*0e70*/  IMAD.X R3, R9, 0x1, R3, P2 ;  /* 0x0000000109037824 */ /* 0x000fe200010e0603 */
[C---:B------:R-:W-:Y:S01]  /*0e80*/  LEA R17, P4, R12.reuse, R17, 0x8 ;  /* 0x000000110c117211 */ /* 0x040fe200078840ff */
[----:B0-----:R-:W-:Y:S01]  /*0e90*/  IMAD.MOV.U32 R6, RZ, RZ, R19 ;  /* 0x000000ffff067224 */ /* 0x001fe200078e0013 */
[----:B------:R-:W-:Y:S01]  /*0ea0*/  ISETP.NE.AND.EX P1, PT, R11, RZ, PT, P1 ;  /* 0x000000ff0b00720c */ /* 0x000fe20003f25310 */
[----:B------:R-:W-:Y:S01]  /*0eb0*/  IMAD.MOV.U32 R7, RZ, RZ, R18 ;  /* 0x000000ffff077224 */ /* 0x000fe200078e0012 */
[----:B------:R-:W-:Y:S01]  /*0ec0*/  LEA R19, P3, R12, R19, 0x9 ;  /* 0x000000130c137211 */ /* 0x000fe200078648ff */
[----:B------:R-:W-:-:S04]  /*0ed0*/  IMAD.X R16, R16, 0x1, R21, P4 ;  /* 0x0000000110107824 */ /* 0x000fc800020e0615 */
[----:B------:R-:W-:Y:S02]  /*0ee0*/  IMAD.X R18, R18, 0x1, R23, P3 ;  /* 0x0000000112127824 */ /* 0x000fe400018e0617 */
[----:B--2---:R-:W-:-:S05]  /*0ef0*/  IMAD.U32 R5, R5, 0x10000, RZ ;  /* 0x0001000005057824 */ /* 0x004fca00078e00ff */
[----:B------:R0:W-:Y:S01]  /*0f00*/  STG.E desc[UR18][R6.64], R5 ;  /* 0x0000000506007986 */ /* 0x0001e2000c101912 */
[----:B------:R-:W-:Y:S05]  /*0f10*/  @P1 BRA `(.L_x_11) ;  /* 0xfffffffc00b81947 */ /* 0x000fea000383ffff */
.L_x_10:
[----:B------:R-:W-:Y:S05]  /*0f20*/  BSYNC.RECONVERGENT B1 ;  /* 0x0000000000017941 */ /* 0x000fea0003800200 */
.L_x_9:
[----:B------:R-:W-:Y:S05]  /*0f30*/  @!P0 BRA `(.L_x_5) ;  /* 0x0000000000a48947 */ /* 0x000fea0003800000 */
[----:B------:R-:W-:Y:S01]  /*0f40*/  IADD3 R23, P0, PT, R14, UR10, RZ ;  /* 0x0000000a0e177c10 */ /* 0x000fe2000ff1e0ff */
[C---:B0-----:R-:W-:Y:S01]  /*0f50*/  IMAD.SHL.U32 R5, R10.reuse, 0x2, RZ ;  /* 0x000000020a057824 */ /* 0x041fe200078e00ff */
[C-C-:B------:R-:W-:Y:S01]  /*0f60*/  SHF.L.U64.HI R11, R10.reuse, 0x1, R9.reuse ;  /* 0x000000010a0b7819 */ /* 0x140fe20000010209 */
[C---:B------:R-:W-:Y:S01]  /*0f70*/  IMAD.SHL.U32 R27, R10.reuse, 0x4, RZ ;  /* 0x000000040a1b7824 */ /* 0x040fe200078e00ff */
[----:B------:R-:W-:Y:S02]  /*0f80*/  IADD3.X R8, PT, PT, R15, UR20, RZ, P0, !PT ;  /* 0x000000140f087c10 */ /* 0x000fe400087fe4ff */
[----:B------:R-:W-:-:S07]  /*0f90*/  SHF.L.U64.HI R29, R10, 0x2, R9 ;  /* 0x000000020a1d7819 */ /* 0x000fce0000010209 */
.L_x_12:
[----:B--2---:R-:W-:-:S04]  /*0fa0*/  LEA R20, P0, R4, R23, 0x1 ;  /* 0x0000001704147211 */ /* 0x004fc800078008ff */
[----:B------:R-:W-:-:S05]  /*0fb0*/  LEA.HI.X R21, R4, R8, R3, 0x1, P0 ;  /* 0x0000000804157211 */ /* 0x000fca00000f0c03 */
[----:B------:R-:W2:Y:S01]  /*0fc0*/  LD.E.U16 R16, desc[UR18][R20.64] ;  /* 0x0000001214107980 */ /* 0x000ea2000c101500 */
[C---:B------:R-:W-:Y:S02]  /*0fd0*/  LEA R6, P0, R4.reuse, UR6, 0x2 ;  /* 0x0000000604067c11 */ /* 0x040fe4000f8010ff */
[----:B------:R-:W-:Y:S02]  /*0fe0*/  IADD3 R14, P1, PT, R5, R20, RZ ;  /* 0x00000014050e7210 */ /* 0x000fe40007f3e0ff */
[----:B------:R-:W-:-:S03]  /*0ff0*/  LEA.HI.X R7, R4, UR7, R3, 0x2, P0 ;  /* 0x0000000704077c11 */ /* 0x000fc600080f1403 */
[----:B------:R-:W-:Y:S02]  /*1000*/  IMAD.X R15, R11, 0x1, R21, P1 ;  /* 0x000000010b0f7824 */ /* 0x000fe400008e0615 */
[----:B--2---:R-:W-:-:S05]  /*1010*/  IMAD.U32 R22, R16, 0x10000, RZ ;  /* 0x0001000010167824 */ /* 0x004fca00078e00ff */
[----:B------:R0:W-:Y:S04]  /*1020*/  STG.E desc[UR18][R6.64], R22 ;  /* 0x0000001606007986 */ /* 0x0001e8000c101912 */
[----:B------:R-:W2:Y:S01]  /*1030*/  LD.E.U16 R24, desc[UR18][R14.64] ;  /* 0x000000120e187980 */ /* 0x000ea2000c101500 */
[----:B------:R-:W-:Y:S02]  /*1040*/  IADD3 R16, P0, PT, R27, R6, RZ ;  /* 0x000000061b107210 */ /* 0x000fe40007f1e0ff */
[----:B------:R-:W-:-:S03]  /*1050*/  IADD3 R18, P1, PT, R14, R5, RZ ;  /* 0x000000050e127210 */ /* 0x000fc60007f3e0ff */
[----:B------:R-:W-:Y:S02]  /*1060*/  IMAD.X R17, R29, 0x1, R7, P0 ;  /* 0x000000011d117824 */ /* 0x000fe400000e0607 */
        /* <DEDUP_REMOVED lines=10> */
[----:B------:R-:W1:Y:S01]  /*1110*/  LD.E.U16 R24, desc[UR18][R24.64] ;  /* 0x0000001218187980 */ /* 0x000e62000c101500 */
[----:B0-----:R-:W-:-:S05]  /*1120*/  IADD3 R6, P0, PT, R20, R27, RZ ;  /* 0x0000001b14067210 */ /* 0x001fca0007f1e0ff */
[----:B------:R-:W-:Y:S01]  /*1130*/  IMAD.X R7, R21, 0x1, R29, P0 ;  /* 0x0000000115077824 */ /* 0x000fe200000e061d */
[----:B------:R-:W-:-:S04]  /*1140*/  IADD3 R19, P0, P1, R10, R4, R10 ;  /* 0x000000040a137210 */ /* 0x000fc8000791e00a */
[----:B------:R-:W-:Y:S02]  /*1150*/  IADD3.X R14, PT, PT, R9, R3, R9, P0, P1 ;  /* 0x00000003090e7210 */ /* 0x000fe400007e2409 */
[----:B------:R-:W-:-:S04]  /*1160*/  IADD3 R4, P0, P1, R10, R19, R10 ;  /* 0x000000130a047210 */ /* 0x000fc8000791e00a */
[----:B------:R-:W-:Y:S02]  /*1170*/  IADD3.X R3, PT, PT, R9, R14, R9, P0, P1 ;  /* 0x0000000e09037210 */ /* 0x000fe400007e2409 */
[----:B------:R-:W-:-:S04]  /*1180*/  ISETP.GE.U32.AND P0, PT, R4, UR21, PT ;  /* 0x0000001504007c0c */ /* 0x000fc8000bf06070 */
[----:B------:R-:W-:Y:S01]  /*1190*/  ISETP.GE.AND.EX P0, PT, R3, UR12, PT, P0 ;  /* 0x0000000c03007c0c */ /* 0x000fe2000bf06300 */
[----:B-1----:R-:W-:-:S05]  /*11a0*/  IMAD.U32 R17, R24, 0x10000, RZ ;  /* 0x0001000018117824 */ /* 0x002fca00078e00ff */
[----:B------:R2:W-:Y:S07]  /*11b0*/  STG.E desc[UR18][R6.64], R17 ;  /* 0x0000001106007986 */ /* 0x0005ee000c101912 */
[----:B------:R-:W-:Y:S05]  /*11c0*/  @!P0 BRA `(.L_x_12) ;  /* 0xfffffffc00748947 */ /* 0x000fea000383ffff */
.L_x_5:
[----:B------:R-:W-:Y:S05]  /*11d0*/  BSYNC.RECONVERGENT B0 ;  /* 0x0000000000007941 */ /* 0x000fea0003800200 */
.L_x_4:
[----:B------:R-:W-:-:S04]  /*11e0*/  ISETP.GE.U32.AND P0, PT, R4, R2, PT ;  /* 0x000000020400720c */ /* 0x000fc80003f06070 */
[----:B------:R-:W-:-:S13]  /*11f0*/  ISETP.GE.AND.EX P0, PT, R3, R0, PT, P0 ;  /* 0x000000000300720c */ /* 0x000fda0003f06300 */
[----:B------:R-:W-:Y:S05]  /*1200*/  @P0 EXIT ;  /* 0x000000000000094d */ /* 0x000fea0003800000 */
[----:B0-2---:R-:W-:Y:S01]  /*1210*/  IADD3 R7, P1, PT, R10, R4, RZ ;  /* 0x000000040a077210 */ /* 0x005fe20007f3e0ff */
[----:B------:R-:W-:Y:S03]  /*1220*/  BSSY.RECONVERGENT B0, `(.L_x_13) ;  /* 0x000002a000007945 */ /* 0x000fe60003800200 */
[----:B------:R-:W-:Y:S01]  /*1230*/  ISETP.GT.U32.AND P0, PT, R2, R7, PT ;  /* 0x000000070200720c */ /* 0x000fe20003f04070 */
[----:B------:R-:W-:-:S05]  /*1240*/  IMAD.X R5, R9, 0x1, R3, P1 ;  /* 0x0000000109057824 */ /* 0x000fca00008e0603 */
[----:B------:R-:W-:-:S04]  /*1250*/  ISETP.GT.AND.EX P0, PT, R0, R5, PT, P0 ;  /* 0x000000050000720c */ /* 0x000fc80003f04300 */
[----:B------:R-:W-:Y:S02]  /*1260*/  SEL R7, R2, R7, P0 ;  /* 0x0000000702077207 */ /* 0x000fe40000000000 */
[----:B------:R-:W-:Y:S02]  /*1270*/  SEL R6, R0, R5, P0 ;  /* 0x0000000500067207 */ /* 0x000fe40000000000 */
[----:B------:R-:W-:-:S05]  /*1280*/  IADD3 R7, P0, PT, R7, -R4, RZ ;  /* 0x8000000407077210 */ /* 0x000fca0007f1e0ff */
[----:B------:R-:W-:Y:S01]  /*1290*/  IMAD.X R6, R6, 0x1, ~R3, P0 ;  /* 0x0000000106067824 */ /* 0x000fe200000e0e03 */
[----:B------:R-:W-:-:S04]  /*12a0*/  ISETP.NE.U32.AND P0, PT, R7, R10, PT ;  /* 0x0000000a0700720c */ /* 0x000fc80003f05070 */
[----:B------:R-:W-:-:S04]  /*12b0*/  ISETP.NE.AND.EX P0, PT, R6, R9, PT, P0 ;  /* 0x000000090600720c */ /* 0x000fc80003f05300 */
[----:B------:R-:W-:-:S04]  /*12c0*/  SEL R5, RZ, 0x1, !P0 ;  /* 0x00000001ff057807 */ /* 0x000fc80004000000 */
[----:B------:R-:W-:-:S04]  /*12d0*/  IADD3 R8, P0, P1, R7, -R10, -R5 ;  /* 0x8000000a07087210 */ /* 0x000fc8000791e805 */
[----:B------:R-:W-:-:S04]  /*12e0*/  IADD3.X R6, PT, PT, R6, -0x1, ~R9, P0, P1 ;  /* 0xffffffff06067810 */ /* 0x000fc800007e2c09 */
[----:B------:R-:W-:-:S04]  /*12f0*/  LOP3.LUT R7, R6, R9, RZ, 0xfc, !PT ;  /* 0x0000000906077212 */ /* 0x000fc800078efcff */
[----:B------:R-:W-:-:S13]  /*1300*/  ISETP.NE.U32.AND P0, PT, R7, RZ, PT ;  /* 0x000000ff0700720c */ /* 0x000fda0003f05070 */
[----:B------:R-:W-:Y:S05]  /*1310*/  @P0 BRA `(.L_x_14) ;  /* 0x0000000000500947 */ /* 0x000fea0003800000 */
[----:B------:R-:W0:Y:S01]  /*1320*/  I2F.U32.RP R11, R10 ;  /* 0x0000000a000b7306 */ /* 0x000e220000209000 */
[----:B------:R-:W-:Y:S01]  /*1330*/  IMAD.MOV.U32 R6, RZ, RZ, RZ ;  /* 0x000000ffff067224 */ /* 0x000fe200078e00ff */
[----:B------:R-:W-:-:S06]  /*1340*/  ISETP.NE.U32.AND P2, PT, R10, RZ, PT ;  /* 0x000000ff0a00720c */ /* 0x000fcc0003f45070 */
[----:B0-----:R-:W0:Y:S02]  /*1350*/  MUFU.RCP R11, R11 ;  /* 0x0000000b000b7308 */ /* 0x001e240000001000 */
[----:B0-----:R-:W-:-:S06]  /*1360*/  VIADD R14, R11, 0xffffffe ;  /* 0x0ffffffe0b0e7836 */ /* 0x001fcc0000000000 */
[----:B------:R-:W0:Y:S02]  /*1370*/  F2I.FTZ.U32.TRUNC.NTZ R7, R14 ;  /* 0x0000000e00077305 */ /* 0x000e24000021f000 */
[----:B0-----:R-:W-:-:S04]  /*1380*/  IMAD.MOV R15, RZ, RZ, -R7 ;  /* 0x000000ffff0f7224 */ /* 0x001fc800078e0a07 */
        /* <DEDUP_REMOVED lines=13> */
.L_x_14:
[----:B------:R-:W-:Y:S02]  /*1460*/  IMAD.MOV.U32 R7, RZ, RZ, R8 ;  /* 0x000000ffff077224 */ /* 0x000fe400078e0008 */
[----:B------:R-:W-:Y:S01]  /*1470*/  IMAD.MOV.U32 R8, RZ, RZ, R6 ;  /* 0x000000ffff087224 */ /* 0x000fe200078e0006 */
[----:B------:R-:W-:-:S07]  /*1480*/  MOV R6, 0x14a0 ;  /* 0x000014a000067802 */ /* 0x000fce0000000f00 */
[----:B------:R-:W-:Y:S05]  /*1490*/  CALL.REL.NOINC `($__internal_1_$__cuda_sm20_div_u64) ;  /* 0x00000008005c7944 */ /* 0x000fea0003c00000 */
[----:B------:R-:W-:Y:S02]  /*14a0*/  IMAD.MOV.U32 R6, RZ, RZ, R8 ;  /* 0x000000ffff067224 */ /* 0x000fe400078e0008 */
[----:B------:R-:W-:-:S07]  /*14b0*/  IMAD.MOV.U32 R7, RZ, RZ, R11 ;  /* 0x000000ffff077224 */ /* 0x000fce00078e000b */
.L_x_15:
[----:B------:R-:W-:Y:S05]  /*14c0*/  BSYNC.RECONVERGENT B0 ;  /* 0x0000000000007941 */ /* 0x000fea0003800200 */
.L_x_13:
        /* <DEDUP_REMOVED lines=10> */
[----:B------:R-:W-:Y:S01]  /*1570*/  VIADD R5, R5, 0x1 ;  /* 0x0000000105057836 */ /* 0x000fe20000000000 */
[----:B------:R-:W-:Y:S01]  /*1580*/  SHF.L.U64.HI R15, R12, 0x9, R13 ;  /* 0x000000090c0f7819 */ /* 0x000fe2000001020d */
[----:B------:R-:W-:Y:S01]  /*1590*/  IMAD.MOV.U32 R8, RZ, RZ, RZ ;  /* 0x000000ffff087224 */ /* 0x000fe200078e00ff */
[----:B------:R-:W1:Y:S02]  /*15a0*/  LDCU.64 UR14, c[0x0][0x388] ;  /* 0x00007100ff0e77ac */ /* 0x000e640008000a00 */
[----:B------:R-:W-:Y:S01]  /*15b0*/  LOP3.LUT R5, R5, 0x3, RZ, 0xc0, !PT ;  /* 0x0000000305057812 */ /* 0x000fe200078ec0ff */
[----:B0-----:R-:W-:-:S04]  /*15c0*/  UIMAD.WIDE.U32 UR4, UR24, UR10, UR22 ;  /* 0x0000000a180472a5 */ /* 0x001fc8000f8e0016 */
[----:B------:R-:W-:Y:S02]  /*15d0*/  UIADD3 UR4, UP0, UPT, UR8, UR4, URZ ;  /* 0x0000000408047290 */ /* 0x000fe4000ff1e0ff */
[----:B------:R-:W-:-:S04]  /*15e0*/  UIMAD UR11, UR24, UR11, UR5 ;  /* 0x0000000b180b72a4 */ /* 0x000fc8000f8e0205 */
[----:B------:R-:W-:Y:S01]  /*15f0*/  UIADD3.X UR11, UPT, UPT, UR11, UR13, URZ, UP0, !UPT ;  /* 0x0000000d0b0b7290 */ /* 0x000fe200087fe4ff */
[----:B------:R-:W-:-:S04]  /*1600*/  LEA R11, P1, R4, UR4, 0x2 ;  /* 0x00000004040b7c11 */ /* 0x000fc8000f8210ff */
[----:B-1----:R-:W-:Y:S02]  /*1610*/  IADD3 R11, P2, PT, R11, UR14, RZ ;  /* 0x0000000e0b0b7c10 */ /* 0x002fe4000ff5e0ff */
[----:B------:R-:W-:-:S04]  /*1620*/  LEA.HI.X R14, R4, UR11, R3, 0x2, P1 ;  /* 0x0000000b040e7c11 */ /* 0x000fc800088f1403 */
[----:B------:R-:W-:-:S07]  /*1630*/  IADD3.X R14, PT, PT, R14, UR15, RZ, P2, !PT ;  /* 0x0000000f0e0e7c10 */ /* 0x000fce00097fe4ff */
.L_x_18:
[----:B------:R-:W-:Y:S01]  /*1640*/  IMAD.MOV.U32 R6, RZ, RZ, R11 ;  /* 0x000000ffff067224 */ /* 0x000fe200078e000b */
[----:B------:R-:W-:Y:S01]  /*1650*/  IADD3 R5, P1, PT, R5, -0x1, RZ ;  /* 0xffffffff05057810 */ /* 0x000fe20007f3e0ff */
[----:B------:R-:W-:Y:S01]  /*1660*/  IMAD.MOV.U32 R7, RZ, RZ, R14 ;  /* 0x000000ffff077224 */ /* 0x000fe200078e000e */
[----:B------:R-:W-:Y:S02]  /*1670*/  IADD3 R4, P3, PT, R10, R4, RZ ;  /* 0x000000040a047210 */ /* 0x000fe40007f7e0ff */
[----:B------:R-:W-:Y:S02]  /*1680*/  IADD3.X R8, PT, PT, R8, -0x1, RZ, P1, !PT ;  /* 0xffffffff08087810 */ /* 0x000fe40000ffe4ff */
[----:B------:R0:W-:Y:S01]  /*1690*/  STG.E desc[UR18][R6.64], RZ ;  /* 0x000000ff06007986 */ /* 0x0001e2000c101912 */
[----:B------:R-:W-:Y:S01]  /*16a0*/  ISETP.NE.U32.AND P1, PT, R5, RZ, PT ;  /* 0x000000ff0500720c */ /* 0x000fe20003f25070 */
[----:B------:R-:W-:Y:S01]  /*16b0*/  IMAD.X R3, R9, 0x1, R3, P3 ;  /* 0x0000000109037824 */ /* 0x000fe200018e0603 */
[----:B------:R-:W-:-:S02]  /*16c0*/  LEA R11, P2, R12, R11, 0x9 ;  /* 0x0000000b0c0b7211 */ /* 0x000fc400078448ff */
[----:B------:R-:W-:-:S03]  /*16d0*/  ISETP.NE.AND.EX P1, PT, R8, RZ, PT, P1 ;  /* 0x000000ff0800720c */ /* 0x000fc60003f25310 */
[----:B------:R-:W-:-:S10]  /*16e0*/  IMAD.X R14, R14, 0x1, R15, P2 ;  /* 0x000000010e0e7824 */ /* 0x000fd400010e060f */
[----:B0-----:R-:W-:Y:S05]  /*16f0*/  @P1 BRA `(.L_x_18) ;  /* 0xfffffffc00d01947 */ /* 0x001fea000383ffff */
.L_x_17:
[----:B------:R-:W-:Y:S05]  /*1700*/  BSYNC.RECONVERGENT B0 ;  /* 0x0000000000007941 */ /* 0x000fea0003800200 */
.L_x_16:
[----:B------:R-:W-:Y:S05]  /*1710*/  @!P0 EXIT ;  /* 0x000000000000894d */ /* 0x000fea0003800000 */
[C---:B------:R-:W-:Y:S01]  /*1720*/  SHF.L.U64.HI R5, R10.reuse, 0x2, R9 ;  /* 0x000000020a057819 */ /* 0x040fe20000010209 */
[----:B------:R-:W-:-:S07]  /*1730*/  IMAD.SHL.U32 R11, R10, 0x4, RZ ;  /* 0x000000040a0b7824 */ /* 0x000fce00078e00ff */
.L_x_19:
[----:B------:R-:W-:-:S04]  /*1740*/  LEA R6, P0, R4, UR6, 0x2 ;  /* 0x0000000604067c11 */ /* 0x000fc8000f8010ff */
[----:B------:R-:W-:Y:S02]  /*1750*/  LEA.HI.X R7, R4, UR7, R3, 0x2, P0 ;  /* 0x0000000704077c11 */ /* 0x000fe400080f1403 */
[----:B------:R-:W-:-:S03]  /*1760*/  IADD3 R12, P0, PT, R11, R6, RZ ;  /* 0x000000060b0c7210 */ /* 0x000fc60007f1e0ff */
[----:B------:R0:W-:Y:S02]  /*1770*/  STG.E desc[UR18][R6.64], RZ ;  /* 0x000000ff06007986 */ /* 0x0001e4000c101912 */
[----:B------:R-:W-:Y:S01]  /*1780*/  IMAD.X R13, R5, 0x1, R7, P0 ;  /* 0x00000001050d7824 */ /* 0x000fe200000e0607 */
[----:B------:R-:W-:-:S04]  /*1790*/  IADD3 R14, P0, PT, R12, R11, RZ ;  /* 0x0000000b0c0e7210 */ /* 0x000fc80007f1e0ff */
[----:B------:R-:W-:Y:S01]  /*17a0*/  IADD3 R16, P2, PT, R14, R11, RZ ;  /* 0x0000000b0e107210 */ /* 0x000fe20007f5e0ff */
[--C-:B------:R-:W-:Y:S01]  /*17b0*/  IMAD.X R15, R13, 0x1, R5.reuse, P0 ;  /* 0x000000010d0f7824 */ /* 0x100fe200000e0605 */
[C-C-:B------:R-:W-:Y:S01]  /*17c0*/  IADD3 R19, P0, P1, R10.reuse, R4, R10.reuse ;  /* 0x000000040a137210 */ /* 0x140fe2000791e00a */
[----:B------:R0:W-:Y:S02]  /*17d0*/  STG.E desc[UR18][R12.64], RZ ;  /* 0x000000ff0c007986 */ /* 0x0001e4000c101912 */
[----:B------:R-:W-:Y:S01]  /*17e0*/  IMAD.X R17, R15, 0x1, R5, P2 ;  /* 0x000000010f117824 */ /* 0x000fe200010e0605 */
[----:B------:R-:W-:Y:S01]  /*17f0*/  IADD3.X R8, PT, PT, R9, R3, R9, P0, P1 ;  /* 0x0000000309087210 */ /* 0x000fe200007e2409 */
[----:B------:R0:W-:Y:S01]  /*1800*/  STG.E desc[UR18][R14.64], RZ ;  /* 0x000000ff0e007986 */ /* 0x0001e2000c101912 */
[----:B------:R-:W-:-:S03]  /*1810*/  IADD3 R4, P0, P1, R10, R19, R10 ;  /* 0x000000130a047210 */ /* 0x000fc6000791e00a */
[----:B------:R0:W-:Y:S01]  /*1820*/  STG.E desc[UR18][R16.64], RZ ;  /* 0x000000ff10007986 */ /* 0x0001e2000c101912 */
[----:B------:R-:W-:Y:S02]  /*1830*/  IADD3.X R3, PT, PT, R9, R8, R9, P0, P1 ;  /* 0x0000000809037210 */ /* 0x000fe400007e2409 */
[----:B------:R-:W-:-:S04]  /*1840*/  ISETP.GE.U32.AND P0, PT, R4, R2, PT ;  /* 0x000000020400720c */ /* 0x000fc80003f06070 */
[----:B------:R-:W-:-:S13]  /*1850*/  ISETP.GE.AND.EX P0, PT, R3, R0, PT, P0 ;  /* 0x000000000300720c */ /* 0x000fda0003f06300 */
[----:B0-----:R-:W-:Y:S05]  /*1860*/  @!P0 BRA `(.L_x_19) ;  /* 0xfffffffc00b48947 */ /* 0x001fea000383ffff */
[----:B------:R-:W-:Y:S05]  /*1870*/  EXIT ;  /* 0x000000000000794d */ /* 0x000fea0003800000 */
        .weak           $__internal_0_$__cuda_sm20_div_s64
        .type           $__internal_0_$__cuda_sm20_div_s64,@function
        .size           $__internal_0_$__cuda_sm20_div_s64,($__internal_1_$__cuda_sm20_div_u64 - $__internal_0_$__cuda_sm20_div_s64)
$__internal_0_$__cuda_sm20_div_s64:
[----:B------:R-:W-:Y:S01]  /*1880*/  UIADD3 UR6, UP1, UPT, URZ, -UR16, URZ ;  /* 0x80000010ff067290 */ /* 0x000fe2000ff3e0ff */
[----:B------:R-:W-:Y:S01]  /*1890*/  ISETP.GE.AND P3, PT, R20, RZ, PT ;  /* 0x000000ff1400720c */ /* 0x000fe20003f66270 */
[----:B------:R-:W-:Y:S02]  /*18a0*/  UISETP.GE.AND UP0, UPT, UR17, URZ, UPT ;  /* 0x000000ff1100728c */ /* 0x000fe4000bf06270 */
[----:B------:R-:W-:Y:S02]  /*18b0*/  UIADD3.X UR7, UPT, UPT, URZ, ~UR17, URZ, UP1, !UPT ;  /* 0x80000011ff077290 */ /* 0x000fe40008ffe4ff */
[----:B------:R-:W-:Y:S02]  /*18c0*/  USEL UR6, UR6, UR16, !UP0 ;  /* 0x0000001006067287 */ /* 0x000fe4000c000000 */
[----:B------:R-:W-:-:S09]  /*18d0*/  USEL UR7, UR7, UR17, !UP0 ;  /* 0x0000001107077287 */ /* 0x000fd2000c000000 */
[----:B------:R-:W0:Y:S02]  /*18e0*/  I2F.U64.RP R21, UR6 ;  /* 0x0000000600157d12 */ /* 0x000e240008309000 */
[----:B0-----:R-:W0:Y:S02]  /*18f0*/  MUFU.RCP R21, R21 ;  /* 0x0000001500157308 */ /* 0x001e240000001000 */
[----:B0-----:R-:W-:-:S15]  /*1900*/  VIADD R16, R21, 0x1ffffffe ;  /* 0x1ffffffe15107836 */ /* 0x001fde0000000000 */
[----:B------:R-:W-:-:S15]  /*1910*/  NOP ;  /* 0x0000000000007918 */ /* 0x000fde0000000000 */
[----:B------:R-:W-:-:S15]  /*1920*/  NOP ;  /* 0x0000000000007918 */ /* 0x000fde0000000000 */
[----:B------:R-:W-:-:S15]  /*1930*/  NOP ;  /* 0x0000000000007918 */ /* 0x000fde0000000000 */
[----:B------:R-:W0:Y:S02]  /*1940*/  F2I.U64.TRUNC R16, R16 ;  /* 0x0000001000107311 */ /* 0x000e24000020d800 */
[----:B0-----:R-:W-:-:S04]  /*1950*/  IMAD.WIDE.U32 R18, R16, UR6, RZ ;  /* 0x0000000610127c25 */ /* 0x001fc8000f8e00ff */
[----:B------:R-:W-:Y:S01]  /*1960*/  IMAD R19, R16, UR7, R19 ;  /* 0x0000000710137c24 */ /* 0x000fe2000f8e0213 */
[----:B------:R-:W-:-:S03]  /*1970*/  IADD3 R23, P0, PT, RZ, -R18, RZ ;  /* 0x80000012ff177210 */ /* 0x000fc60007f1e0ff */
[----:B------:R-:W-:Y:S02]  /*1980*/  IMAD R19, R17, UR6, R19 ;  /* 0x0000000611137c24 */ /* 0x000fe4000f8e0213 */
[----:B------:R-:W-:-:S04]  /*1990*/  IMAD.HI.U32 R18, R16, R23, RZ ;  /* 0x0000001710127227 */ /* 0x000fc800078e00ff */
[----:B------:R-:W-:Y:S02]  /*19a0*/  IMAD.X R25, RZ, RZ, ~R19, P0 ;  /* 0x000000ffff197224 */ /* 0x000fe400000e0e13 */
[----:B------:R-:W-:Y:S02]  /*19b0*/  IMAD.MOV.U32 R19, RZ, RZ, R16 ;  /* 0x000000ffff137224 */ /* 0x000fe400078e0010 */
[-C--:B------:R-:W-:Y:S02]  /*19c0*/  IMAD R27, R17, R25.reuse, RZ ;  /* 0x00000019111b7224 */ /* 0x080fe400078e02ff */
[----:B------:R-:W-:-:S04]  /*19d0*/  IMAD.WIDE.U32 R18, P0, R16, R25, R18 ;  /* 0x0000001910127225 */ /* 0x000fc80007800012 */
[----:B------:R-:W-:-:S04]  /*19e0*/  IMAD.HI.U32 R21, R17, R25, RZ ;  /* 0x0000001911157227 */ /* 0x000fc800078e00ff */
[----:B------:R-:W-:-:S04]  /*19f0*/  IMAD.HI.U32 R18, P1, R17, R23, R18 ;  /* 0x0000001711127227 */ /* 0x000fc80007820012 */
[----:B------:R-:W-:Y:S01]  /*1a00*/  IMAD.X R21, R21, 0x1, R17, P0 ;  /* 0x0000000115157824 */ /* 0x000fe200000e0611 */
[----:B------:R-:W-:-:S04]  /*1a10*/  IADD3 R19, P2, PT, R27, R18, RZ ;  /* 0x000000121b137210 */ /* 0x000fc80007f5e0ff */
[----:B------:R-:W-:Y:S01]  /*1a20*/  IADD3.X R21, PT, PT, RZ, RZ, R21, P2, P1 ;  /* 0x000000ffff157210 */ /* 0x000fe200017e2415 */
[----:B------:R-:W-:-:S04]  /*1a30*/  IMAD.WIDE.U32 R16, R19, UR6, RZ ;  /* 0x0000000613107c25 */ /* 0x000fc8000f8e00ff */
[----:B------:R-:W-:Y:S01]  /*1a40*/  IMAD R18, R19, UR7, R17 ;  /* 0x0000000713127c24 */ /* 0x000fe2000f8e0211 */
[----:B------:R-:W-:Y:S02]  /*1a50*/  IADD3 R23, P0, PT, RZ, -R16, RZ ;  /* 0x80000010ff177210 */ /* 0x000fe40007f1e0ff */
[----:B------:R-:W-:Y:S01]  /*1a60*/  IADD3 R17, P4, PT, RZ, -R22, RZ ;  /* 0x80000016ff117210 */ /* 0x000fe20007f9e0ff */
[----:B------:R-:W-:Y:S02]  /*1a70*/  IMAD R16, R21, UR6, R18 ;  /* 0x0000000615107c24 */ /* 0x000fe4000f8e0212 */
[----:B------:R-:W-:-:S04]  /*1a80*/  IMAD.HI.U32 R18, R19, R23, RZ ;  /* 0x0000001713127227 */ /* 0x000fc800078e00ff */
[----:B------:R-:W-:-:S04]  /*1a90*/  IMAD.X R16, RZ, RZ, ~R16, P0 ;  /* 0x000000ffff107224 */ /* 0x000fc800000e0e10 */
[----:B------:R-:W-:-:S04]  /*1aa0*/  IMAD.WIDE.U32 R18, P0, R19, R16, R18 ;  /* 0x0000001013127225 */ /* 0x000fc80007800012 */
[----:B------:R-:W-:Y:S01]  /*1ab0*/  IMAD.HI.U32 R18, P1, R21, R23, R18 ;  /* 0x0000001715127227 */ /* 0x000fe20007820012 */
[----:B------:R-:W-:-:S03]  /*1ac0*/  SEL R19, R17, R22, !P3 ;  /* 0x0000001611137207 */ /* 0x000fc60005800000 */
[CC--:B------:R-:W-:Y:S02]  /*1ad0*/  IMAD R23, R21.reuse, R16.reuse, RZ ;  /* 0x0000001015177224 */ /* 0x0c0fe400078e02ff */
[----:B------:R-:W-:-:S03]  /*1ae0*/  IMAD.HI.U32 R16, R21, R16, RZ ;  /* 0x0000001015107227 */ /* 0x000fc600078e00ff */
[----:B------:R-:W-:Y:S01]  /*1af0*/  IADD3 R18, P2, PT, R23, R18, RZ ;  /* 0x0000001217127210 */ /* 0x000fe20007f5e0ff */
[----:B------:R-:W-:Y:S02]  /*1b00*/  IMAD.X R23, RZ, RZ, ~R20, P4 ;  /* 0x000000ffff177224 */ /* 0x000fe400020e0e14 */
[----:B------:R-:W-:Y:S02]  /*1b10*/  IMAD.X R17, R16, 0x1, R21, P0 ;  /* 0x0000000110117824 */ /* 0x000fe400000e0615 */
[----:B------:R-:W-:Y:S01]  /*1b20*/  IMAD.HI.U32 R16, R18, R19, RZ ;  /* 0x0000001312107227 */ /* 0x000fe200078e00ff */
[----:B------:R-:W-:Y:S02]  /*1b30*/  SEL R21, R23, R20, !P3 ;  /* 0x0000001417157207 */ /* 0x000fe40005800000 */
[----:B------:R-:W-:Y:S01]  /*1b40*/  IADD3.X R22, PT, PT, RZ, RZ, R17, P2, P1 ;  /* 0x000000ffff167210 */ /* 0x000fe200017e2411 */
[----:B------:R-:W-:Y:S01]  /*1b50*/  IMAD.MOV.U32 R17, RZ, RZ, RZ ;  /* 0x000000ffff117224 */ /* 0x000fe200078e00ff */
[----:B------:R-:W-:Y:S01]  /*1b60*/  LOP3.LUT R20, R20, UR17, RZ, 0x3c, !PT ;  /* 0x0000001114147c12 */ /* 0x000fe2000f8e3cff */
[----:B------:R-:W-:-:S04]  /*1b70*/  IMAD.WIDE.U32 R16, R18, R21, R16 ;  /* 0x0000001512107225 */ /* 0x000fc800078e0010 */
[C---:B------:R-:W-:Y:S02]  /*1b80*/  IMAD R23, R22.reuse, R21, RZ ;  /* 0x0000001516177224 */ /* 0x040fe400078e02ff */
[----:B------:R-:W-:-:S04]  /*1b90*/  IMAD.HI.U32 R16, P0, R22, R19, R16 ;  /* 0x0000001316107227 */ /* 0x000fc80007800010 */
[----:B------:R-:W-:Y:S01]  /*1ba0*/  IMAD.HI.U32 R18, R22, R21, RZ ;  /* 0x0000001516127227 */ /* 0x000fe200078e00ff */
[----:B------:R-:W-:-:S03]  /*1bb0*/  IADD3 R23, P1, PT, R23, R16, RZ ;  /* 0x0000001017177210 */ /* 0x000fc60007f3e0ff */
[----:B------:R-:W-:Y:S02]  /*1bc0*/  IMAD.X R18, RZ, RZ, R18, P0 ;  /* 0x000000ffff127224 */ /* 0x000fe400000e0612 */
[----:B------:R-:W-:-:S04]  /*1bd0*/  IMAD.WIDE.U32 R16, R23, UR6, RZ ;  /* 0x0000000617107c25 */ /* 0x000fc8000f8e00ff */
[----:B------:R-:W-:Y:S01]  /*1be0*/  IMAD.X R18, RZ, RZ, R18, P1 ;  /* 0x000000ffff127224 */ /* 0x000fe200008e0612 */
[----:B------:R-:W-:Y:S01]  /*1bf0*/  IADD3 R22, P1, PT, -R16, R19, RZ ;  /* 0x0000001310167210 */ /* 0x000fe20007f3e1ff */
[----:B------:R-:W-:-:S03]  /*1c00*/  IMAD R17, R23, UR7, R17 ;  /* 0x0000000717117c24 */ /* 0x000fc6000f8e0211 */
[----:B------:R-:W-:Y:S01]  /*1c10*/  ISETP.GE.U32.AND P0, PT, R22, UR6, PT ;  /* 0x0000000616007c0c */ /* 0x000fe2000bf06070 */
[----:B------:R-:W-:-:S04]  /*1c20*/  IMAD R16, R18, UR6, R17 ;  /* 0x0000000612107c24 */ /* 0x000fc8000f8e0211 */
[----:B------:R-:W-:Y:S01]  /*1c30*/  IMAD.X R24, R21, 0x1, ~R16, P1 ;  /* 0x0000000115187824 */ /* 0x000fe200008e0e10 */
[----:B------:R-:W-:Y:S02]  /*1c40*/  IADD3 R19, P1, PT, R22, -UR6, RZ ;  /* 0x8000000616137c10 */ /* 0x000fe4000ff3e0ff */
[----:B------:R-:W-:Y:S02]  /*1c50*/  IADD3 R16, P2, PT, R23, 0x1, RZ ;  /* 0x0000000117107810 */ /* 0x000fe40007f5e0ff */
[C---:B------:R-:W-:Y:S02]  /*1c60*/  ISETP.GE.U32.AND.EX P0, PT, R24.reuse, UR7, PT, P0 ;  /* 0x0000000718007c0c */ /* 0x040fe4000bf06100 */
[----:B------:R-:W-:Y:S01]  /*1c70*/  IADD3.X R21, PT, PT, R24, ~UR7, RZ, P1, !PT ;  /* 0x8000000718157c10 */ /* 0x000fe20008ffe4ff */
[----:B------:R-:W-:Y:S01]  /*1c80*/  IMAD.X R17, RZ, RZ, R18, P2 ;  /* 0x000000ffff117224 */ /* 0x000fe200010e0612 */
[----:B------:R-:W-:Y:S02]  /*1c90*/  SEL R19, R19, R22, P0 ;  /* 0x0000001613137207 */ /* 0x000fe40000000000 */
[----:B------:R-:W-:-:S02]  /*1ca0*/  SEL R23, R16, R23, P0 ;  /* 0x0000001710177207 */ /* 0x000fc40000000000 */
[----:B------:R-:W-:Y:S02]  /*1cb0*/  SEL R21, R21, R24, P0 ;  /* 0x0000001815157207 */ /* 0x000fe40000000000 */
[----:B------:R-:W-:Y:S02]  /*1cc0*/  ISETP.GE.U32.AND P1, PT, R19, UR6, PT ;  /* 0x0000000613007c0c */ /* 0x000fe4000bf26070 */
[----:B------:R-:W-:Y:S02]  /*1cd0*/  SEL R18, R17, R18, P0 ;  /* 0x0000001211127207 */ /* 0x000fe40000000000 */
[----:B------:R-:W-:Y:S02]  /*1ce0*/  IADD3 R16, P2, PT, R23, 0x1, RZ ;  /* 0x0000000117107810 */ /* 0x000fe40007f5e0ff */
[----:B------:R-:W-:Y:S02]  /*1cf0*/  ISETP.GE.U32.AND.EX P0, PT, R21, UR7, PT, P1 ;  /* 0x0000000715007c0c */ /* 0x000fe4000bf06110 */
[----:B------:R-:W-:Y:S01]  /*1d00*/  ISETP.GE.AND P1, PT, R20, RZ, PT ;  /* 0x000000ff1400720c */ /* 0x000fe20003f26270 */
[----:B------:R-:W-:Y:S01]  /*1d10*/  IMAD.X R17, RZ, RZ, R18, P2 ;  /* 0x000000ffff117224 */ /* 0x000fe200010e0612 */
[----:B------:R-:W-:-:S04]  /*1d20*/  SEL R16, R16, R23, P0 ;  /* 0x0000001710107207 */ /* 0x000fc80000000000 */
[----:B------:R-:W-:Y:S02]  /*1d30*/  SEL R17, R17, R18, P0 ;  /* 0x0000001211117207 */ /* 0x000fe40000000000 */
[-C--:B------:R-:W-:Y:S02]  /*1d40*/  IADD3 R19, P2, PT, RZ, -R16.reuse, RZ ;  /* 0x80000010ff137210 */ /* 0x080fe40007f5e0ff */
[----:B------:R-:W-:Y:S02]  /*1d50*/  ISETP.NE.U32.AND P0, PT, RZ, UR16, PT ;  /* 0x00000010ff007c0c */ /* 0x000fe4000bf05070 */
[----:B------:R-:W-:Y:S01]  /*1d60*/  SEL R16, R19, R16, !P1 ;  /* 0x0000001013107207 */ /* 0x000fe20004800000 */
[----:B------:R-:W-:Y:S01]  /*1d70*/  IMAD.X R18, RZ, RZ, ~R17, P2 ;  /* 0x000000ffff127224 */ /* 0x000fe200010e0e11 */
[----:B------:R-:W-:-:S04]  /*1d80*/  ISETP.NE.AND.EX P0, PT, RZ, UR17, PT, P0 ;  /* 0x00000011ff007c0c */ /* 0x000fc8000bf05300 */
[----:B------:R-:W-:Y:S02]  /*1d90*/  SEL R17, R18, R17, !P1 ;  /* 0x0000001112117207 */ /* 0x000fe40004800000 */
[----:B------:R-:W-:Y:S02]  /*1da0*/  SEL R16, R16, 0xffffffff, P0 ;  /* 0xffffffff10107807 */ /* 0x000fe40000000000 */
[----:B------:R-:W-:Y:S02]  /*1db0*/  SEL R17, R17, 0xffffffff, P0 ;  /* 0xffffffff11117807 */ /* 0x000fe40000000000 */
[----:B------:R-:W-:Y:S01]  /*1dc0*/  R2UR UR6, R16 ;  /* 0x00000000100672ca */ /* 0x000fe200000e0000 */
[----:B------:R-:W-:Y:S01]  /*1dd0*/  IMAD.MOV.U32 R16, RZ, RZ, R10 ;  /* 0x000000ffff107224 */ /* 0x000fe200078e000a */
[----:B------:R-:W-:Y:S01]  /*1de0*/  R2UR UR7, R17 ;  /* 0x00000000110772ca */ /* 0x000fe200000e0000 */
[----:B------:R-:W-:-:S04]  /*1df0*/  IMAD.MOV.U32 R17, RZ, RZ, 0x0 ;  /* 0x00000000ff117424 */ /* 0x000fc800078e00ff */
[----:B------:R-:W-:Y:S10]  /*1e00*/  RET.REL.NODEC R16 `(_ZN2at6native6detail21chunk_cat_cuda_kernelIfN3c108BFloat16EEEvPPT0_PT_PlSA_SA_SA_SA_SA_lll) ;  /* 0xffffffe0107c7950 */ /* 0x000ff40003c3ffff */
        .weak           $__internal_1_$__cuda_sm20_div_u64
        .type           $__internal_1_$__cuda_sm20_div_u64,@function
        .size           $__internal_1_$__cuda_sm20_div_u64,(.L_x_62 - $__internal_1_$__cuda_sm20_div_u64)
$__internal_1_$__cuda_sm20_div_u64:
[----:B------:R-:W-:Y:S02]  /*1e10*/  IMAD.MOV.U32 R20, RZ, RZ, R10 ;  /* 0x000000ffff147224 */ /* 0x000fe400078e000a */
[----:B------:R-:W-:-:S04]  /*1e20*/  IMAD.MOV.U32 R21, RZ, RZ, R9 ;  /* 0x000000ffff157224 */ /* 0x000fc800078e0009 */
[----:B------:R-:W0:Y:S02]  /*1e30*/  I2F.U64.RP R11, R20 ;  /* 0x00000014000b7312 */ /* 0x000e240000309000 */
[----:B0-----:R-:W0:Y:S02]  /*1e40*/  MUFU.RCP R11, R11 ;  /* 0x0000000b000b7308 */ /* 0x001e240000001000 */
[----:B0-----:R-:W-:-:S15]  /*1e50*/  VIADD R16, R11, 0x1ffffffe ;  /* 0x1ffffffe0b107836 */ /* 0x001fde0000000000 */
[----:B------:R-:W-:-:S15]  /*1e60*/  NOP ;  /* 0x0000000000007918 */ /* 0x000fde0000000000 */
[----:B------:R-:W-:-:S15]  /*1e70*/  NOP ;  /* 0x0000000000007918 */ /* 0x000fde0000000000 */
[----:B------:R-:W-:-:S15]  /*1e80*/  NOP ;  /* 0x0000000000007918 */ /* 0x000fde0000000000 */
[----:B------:R-:W0:Y:S02]  /*1e90*/  F2I.U64.TRUNC R16, R16 ;  /* 0x0000001000107311 */ /* 0x000e24000020d800 */
[----:B0-----:R-:W-:-:S04]  /*1ea0*/  IMAD.WIDE.U32 R18, R16, R10, RZ ;  /* 0x0000000a10127225 */ /* 0x001fc800078e00ff */
[----:B------:R-:W-:Y:S01]  /*1eb0*/  IMAD R19, R16, R9, R19 ;  /* 0x0000000910137224 */ /* 0x000fe200078e0213 */
[----:B------:R-:W-:-:S03]  /*1ec0*/  IADD3 R23, P0, PT, RZ, -R18, RZ ;  /* 0x80000012ff177210 */ /* 0x000fc60007f1e0ff */
[----:B------:R-:W-:Y:S02]  /*1ed0*/  IMAD R19, R17, R10, R19 ;  /* 0x0000000a11137224 */ /* 0x000fe400078e0213 */
        /* <DEDUP_REMOVED lines=10> */
[----:B------:R-:W-:-:S04]  /*1f80*/  IMAD.WIDE.U32 R16, R19, R10, RZ ;  /* 0x0000000a13107225 */ /* 0x000fc800078e00ff */
[----:B------:R-:W-:Y:S01]  /*1f90*/  IMAD R17, R19, R9, R17 ;  /* 0x0000000913117224 */ /* 0x000fe200078e0211 */
[----:B------:R-:W-:-:S03]  /*1fa0*/  IADD3 R21, P0, PT, RZ, -R16, RZ ;  /* 0x80000010ff157210 */ /* 0x000fc60007f1e0ff */
[----:B------:R-:W-:Y:S02]  /*1fb0*/  IMAD R17, R11, R10, R17 ;  /* 0x0000000a0b117224 */ /* 0x000fe400078e0211 */
[----:B------:R-:W-:-:S04]  /*1fc0*/  IMAD.HI.U32 R18, R19, R21, RZ ;  /* 0x0000001513127227 */ /* 0x000fc800078e00ff */
[----:B------:R-:W-:Y:S02]  /*1fd0*/  IMAD.X R16, RZ, RZ, ~R17, P0 ;  /* 0x000000ffff107224 */ /* 0x000fe400000e0e11 */
[----:B------:R-:W-:Y:S02]  /*1fe0*/  IMAD.MOV.U32 R17, RZ, RZ, RZ ;  /* 0x000000ffff117224 */ /* 0x000fe400078e00ff */
[----:B------:R-:W-:-:S04]  /*1ff0*/  IMAD.WIDE.U32 R18, P0, R19, R16, R18 ;  /* 0x0000001013127225 */ /* 0x000fc80007800012 */
[C---:B------:R-:W-:Y:S02]  /*2000*/  IMAD R20, R11.reuse, R16, RZ ;  /* 0x000000100b147224 */ /* 0x040fe400078e02ff */
[----:B------:R-:W-:-:S04]  /*2010*/  IMAD.HI.U32 R19, P1, R11, R21, R18 ;  /* 0x000000150b137227 */ /* 0x000fc80007820012 */
[----:B------:R-:W-:Y:S01]  /*2020*/  IMAD.HI.U32 R16, R11, R16, RZ ;  /* 0x000000100b107227 */ /* 0x000fe200078e00ff */
[----:B------:R-:W-:-:S03]  /*2030*/  IADD3 R19, P2, PT, R20, R19, RZ ;  /* 0x0000001314137210 */ /* 0x000fc60007f5e0ff */
[----:B------:R-:W-:Y:S02]  /*2040*/  IMAD.X R11, R16, 0x1, R11, P0 ;  /* 0x00000001100b7824 */ /* 0x000fe400000e060b */
[----:B------:R-:W-:-:S03]  /*2050*/  IMAD.HI.U32 R16, R19, R7, RZ ;  /* 0x0000000713107227 */ /* 0x000fc600078e00ff */
[----:B------:R-:W-:Y:S01]  /*2060*/  IADD3.X R11, PT, PT, RZ, RZ, R11, P2, P1 ;  /* 0x000000ffff0b7210 */ /* 0x000fe200017e240b */
[----:B------:R-:W-:-:S04]  /*2070*/  IMAD.WIDE.U32 R16, R19, R8, R16 ;  /* 0x0000000813107225 */ /* 0x000fc800078e0010 */
[C---:B------:R-:W-:Y:S02]  /*2080*/  IMAD R19, R11.reuse, R8, RZ ;  /* 0x000000080b137224 */ /* 0x040fe400078e02ff */
[----:B------:R-:W-:-:S04]  /*2090*/  IMAD.HI.U32 R16, P0, R11, R7, R16 ;  /* 0x000000070b107227 */ /* 0x000fc80007800010 */
[----:B------:R-:W-:Y:S01]  /*20a0*/  IMAD.HI.U32 R11, R11, R8, RZ ;  /* 0x000000080b0b7227 */ /* 0x000fe200078e00ff */
[----:B------:R-:W-:-:S03]  /*20b0*/  IADD3 R19, P1, PT, R19, R16, RZ ;  /* 0x0000001013137210 */ /* 0x000fc60007f3e0ff */
[----:B------:R-:W-:Y:S02]  /*20c0*/  IMAD.X R11, RZ, RZ, R11, P0 ;  /* 0x000000ffff0b7224 */ /* 0x000fe400000e060b */
[----:B------:R-:W-:-:S04]  /*20d0*/  IMAD.WIDE.U32 R16, R19, R10, RZ ;  /* 0x0000000a13107225 */ /* 0x000fc800078e00ff */
[----:B------:R-:W-:Y:S01]  /*20e0*/  IMAD.X R11, RZ, RZ, R11, P1 ;  /* 0x000000ffff0b7224 */ /* 0x000fe200008e060b */
[----:B------:R-:W-:Y:S01]  /*20f0*/  IADD3 R21, P1, PT, -R16, R7, RZ ;  /* 0x0000000710157210 */ /* 0x000fe20007f3e1ff */
[----:B------:R-:W-:-:S03]  /*2100*/  IMAD R17, R19, R9, R17 ;  /* 0x0000000913117224 */ /* 0x000fc600078e0211 */
[-C--:B------:R-:W-:Y:S01]  /*2110*/  ISETP.GE.U32.AND P0, PT, R21, R10.reuse, PT ;  /* 0x0000000a1500720c */ /* 0x080fe20003f06070 */
[----:B------:R-:W-:-:S04]  /*2120*/  IMAD R17, R11, R10, R17 ;  /* 0x0000000a0b117224 */ /* 0x000fc800078e0211 */
[----:B------:R-:W-:Y:S01]  /*2130*/  IMAD.X R20, R8, 0x1, ~R17, P1 ;  /* 0x0000000108147824 */ /* 0x000fe200008e0e11 */
[----:B------:R-:W-:Y:S02]  /*2140*/  IADD3 R8, P2, PT, R19, 0x1, RZ ;  /* 0x0000000113087810 */ /* 0x000fe40007f5e0ff */
[----:B------:R-:W-:Y:S02]  /*2150*/  IADD3 R7, P1, PT, -R10, R21, RZ ;  /* 0x000000150a077210 */ /* 0x000fe40007f3e1ff */
[C---:B------:R-:W-:Y:S01]  /*2160*/  ISETP.GE.U32.AND.EX P0, PT, R20.reuse, R9, PT, P0 ;  /* 0x000000091400720c */ /* 0x040fe20003f06100 */
[----:B------:R-:W-:Y:S02]  /*2170*/  IMAD.X R16, RZ, RZ, R11, P2 ;  /* 0x000000ffff107224 */ /* 0x000fe400010e060b */
[----:B------:R-:W-:Y:S01]  /*2180*/  IMAD.X R18, R20, 0x1, ~R9, P1 ;  /* 0x0000000114127824 */ /* 0x000fe200008e0e09 */
[----:B------:R-:W-:Y:S02]  /*2190*/  SEL R19, R8, R19, P0 ;  /* 0x0000001308137207 */ /* 0x000fe40000000000 */
[----:B------:R-:W-:-:S02]  /*21a0*/  SEL R7, R7, R21, P0 ;  /* 0x0000001507077207 */ /* 0x000fc40000000000 */
[----:B------:R-:W-:Y:S02]  /*21b0*/  SEL R16, R16, R11, P0 ;  /* 0x0000000b10107207 */ /* 0x000fe40000000000 */
[----:B------:R-:W-:Y:S02]  /*21c0*/  IADD3 R8, P2, PT, R19, 0x1, RZ ;  /* 0x0000000113087810 */ /* 0x000fe40007f5e0ff */
[----:B------:R-:W-:Y:S02]  /*21d0*/  SEL R18, R18, R20, P0 ;  /* 0x0000001412127207 */ /* 0x000fe40000000000 */
[----:B------:R-:W-:Y:S01]  /*21e0*/  ISETP.GE.U32.AND P0, PT, R7, R10, PT ;  /* 0x0000000a0700720c */ /* 0x000fe20003f06070 */
[----:B------:R-:W-:Y:S01]  /*21f0*/  IMAD.X R11, RZ, RZ, R16, P2 ;  /* 0x000000ffff0b7224 */ /* 0x000fe200010e0610 */
[----:B------:R-:W-:Y:S01]  /*2200*/  ISETP.NE.U32.AND P1, PT, R10, RZ, PT ;  /* 0x000000ff0a00720c */ /* 0x000fe20003f25070 */
[----:B------:R-:W-:Y:S01]  /*2210*/  IMAD.MOV.U32 R7, RZ, RZ, 0x0 ;  /* 0x00000000ff077424 */ /* 0x000fe200078e00ff */
[----:B------:R-:W-:-:S02]  /*2220*/  ISETP.GE.U32.AND.EX P0, PT, R18, R9, PT, P0 ;  /* 0x000000091200720c */ /* 0x000fc40003f06100 */
[----:B------:R-:W-:Y:S02]  /*2230*/  ISETP.NE.AND.EX P1, PT, R9, RZ, PT, P1 ;  /* 0x000000ff0900720c */ /* 0x000fe40003f25310 */
[----:B------:R-:W-:Y:S02]  /*2240*/  SEL R8, R8, R19, P0 ;  /* 0x0000001308087207 */ /* 0x000fe40000000000 */
[----:B------:R-:W-:Y:S02]  /*2250*/  SEL R11, R11, R16, P0 ;  /* 0x000000100b0b7207 */ /* 0x000fe40000000000 */
[----:B------:R-:W-:Y:S02]  /*2260*/  SEL R8, R8, 0xffffffff, P1 ;  /* 0xffffffff08087807 */ /* 0x000fe40000800000 */
[----:B------:R-:W-:Y:S01]  /*2270*/  SEL R11, R11, 0xffffffff, P1 ;  /* 0xffffffff0b0b7807 */ /* 0x000fe20000800000 */
[----:B------:R-:W-:Y:S06]  /*2280*/  RET.REL.NODEC R6 `(_ZN2at6native6detail21chunk_cat_cuda_kernelIfN3c108BFloat16EEEvPPT0_PT_PlSA_SA_SA_SA_SA_lll) ;  /* 0xffffffdc065c7950 */ /* 0x000fec0003c3ffff */
.L_x_20:
[----:B------:R-:W-:-:S00]  /*2290*/  BRA `(.L_x_20) ;  /* 0xfffffffc00fc7947 */ /* 0x000fc0000383ffff */
[----:B------:R-:W-:-:S00]  /*22a0*/  NOP ;  /* 0x0000000000007918 */ /* 0x000fc00000000000 */
        /* <DEDUP_REMOVED lines=13> */
.L_x_62:


//--------------------- .text._ZN2at6native6detail21chunk_cat_cuda_kernelIccEEvPPT0_PT_PlS8_S8_S8_S8_S8_lll --------------------------
	.section	.text._ZN2at6native6detail21chunk_cat_cuda_kernelIccEEvPPT0_PT_PlS8_S8_S8_S8_S8_lll,"ax",@progbits
	.align	128
.text._ZN2at6native6detail21chunk_cat_cuda_kernelIccEEvPPT0_PT_PlS8_S8_S8_S8_S8_lll:
        .type           _ZN2at6native6detail21chunk_cat_cuda_kernelIccEEvPPT0_PT_PlS8_S8_S8_S8_S8_lll,@function
        .size           _ZN2at6native6detail21chunk_cat_cuda_kernelIccEEvPPT0_PT_PlS8_S8_S8_S8_S8_lll,(.L_x_65 - _ZN2at6native6detail21chunk_cat_cuda_kernelIccEEvPPT0_PT_PlS8_S8_S8_S8_S8_lll)
        .other          _ZN2at6native6detail21chunk_cat_cuda_kernelIccEEvPPT0_PT_PlS8_S8_S8_S8_S8_lll,@"STO_CUDA_ENTRY STV_DEFAULT"
_ZN2at6native6detail21chunk_cat_cuda_kernelIccEEvPPT0_PT_PlS8_S8_S8_S8_S8_lll:
        /* <DEDUP_REMOVED lines=16> */
[----:B------:R-:W2:Y:S01]  /*0100*/  LDG.E.64 R14, desc[UR20][R14.64] ;  /* 0x000000140e0e7981 */ /* 0x000ea2000c1e1b00 */
[----:B---3--:R-:W-:Y:S01]  /*0110*/  IADD3 R10, P0, PT, R6, UR4, RZ ;  /* 0x00000004060a7c10 */ /* 0x008fe2000ff1e0ff */
[----:B------:R-:W1:Y:S03]  /*0120*/  LDCU UR4, c[0x0][0x3d4] ;  /* 0x00007a80ff0477ac */ /* 0x000e660008000800 */
[----:B------:R-:W-:-:S02]  /*0130*/  IADD3.X R11, PT, PT, R12, UR5, RZ, P0, !PT ;  /* 0x000000050c0b7c10 */ /* 0x000fc400087fe4ff */
[----:B------:R-:W-:-:S04]  /*0140*/  IADD3 R8, P0, PT, R6, UR10, RZ ;  /* 0x0000000a06087c10 */ /* 0x000fc8000ff1e0ff */
[----:B------:R-:W3:Y:S01]  /*0150*/  LDG.E.64 R10, desc[UR20][R10.64] ;  /* 0x000000140a0a7981 */ /* 0x000ee2000c1e1b00 */
[C---:B------:R-:W-:Y:S02]  /*0160*/  IADD3 R4, P2, PT, R6.reuse, UR6, RZ ;  /* 0x0000000606047c10 */ /* 0x040fe4000ff5e0ff */
[----:B0-----:R-:W-:Y:S02]  /*0170*/  IADD3 R2, P1, PT, R6, UR8, RZ ;  /* 0x0000000806027c10 */ /* 0x001fe4000ff3e0ff */
[C---:B------:R-:W-:Y:S02]  /*0180*/  IADD3.X R9, PT, PT, R12.reuse, UR11, RZ, P0, !PT ;  /* 0x0000000b0c097c10 */ /* 0x040fe400087fe4ff */
[C---:B------:R-:W-:Y:S02]  /*0190*/  IADD3.X R3, PT, PT, R12.reuse, UR9, RZ, P1, !PT ;  /* 0x000000090c037c10 */ /* 0x040fe40008ffe4ff */
[----:B------:R-:W-:Y:S02]  /*01a0*/  IADD3.X R5, PT, PT, R12, UR7, RZ, P2, !PT ;  /* 0x000000070c057c10 */ /* 0x000fe400097fe4ff */
[----:B------:R-:W5:Y:S04]  /*01b0*/  LDG.E.64 R8, desc[UR20][R8.64] ;  /* 0x0000001408087981 */ /* 0x000f68000c1e1b00 */
[----:B------:R-:W5:Y:S04]  /*01c0*/  LDG.E.64 R2, desc[UR20][R2.64] ;  /* 0x0000001402027981 */ /* 0x000f68000c1e1b00 */
[----:B------:R-:W5:Y:S01]  /*01d0*/  LDG.E.64 R4, desc[UR20][R4.64] ;  /* 0x0000001404047981 */ /* 0x000f62000c1e1b00 */
[----:B--2---:R-:W-:-:S02]  /*01e0*/  R2UR UR7, R14 ;  /* 0x000000000e0772ca */ /* 0x004fc400000e0000 */
[----:B------:R-:W-:Y:S02]  /*01f0*/  R2UR UR6, R15 ;  /* 0x000000000f0672ca */ /* 0x000fe400000e0000 */
[----:B---3--:R-:W-:-:S09]  /*0200*/  IADD3 R0, P0, PT, -R10, R0, RZ ;  /* 0x000000000a007210 */ /* 0x008fd20007f1e1ff */
[----:B----4-:R-:W-:Y:S02]  /*0210*/  UIMAD.WIDE.U32 UR8, UR7, UR12, URZ ;  /* 0x0000000c070872a5 */ /* 0x010fe4000f8e00ff */
[----:B------:R-:W-:Y:S01]  /*0220*/  UIMAD UR14, UR6, UR12, URZ ;  /* 0x0000000c060e72a4 */ /* 0x000fe2000f8e02ff */
[----:B------:R-:W-:Y:S01]  /*0230*/  IMAD.X R11, RZ, RZ, ~R11, P0 ;  /* 0x000000ffff0b7224 */ /* 0x000fe200000e0e0b */
[C---:B------:R-:W-:Y:S02]  /*0240*/  LEA R7, P1, R0.reuse, R7, 0x7 ;  /* 0x0000000700077211 */ /* 0x040fe400078238ff */
[----:B------:R-:W-:Y:S02]  /*0250*/  UIADD3 UR14, UPT, UPT, UR9, UR14, URZ ;  /* 0x0000000e090e7290 */ /* 0x000fe4000fffe0ff */
[----:B------:R-:W-:Y:S02]  /*0260*/  LEA.HI.X R0, R0, RZ, R11, 0x7, P1 ;  /* 0x000000ff00007211 */ /* 0x000fe400008f3c0b */
[----:B-1----:R-:W-:-:S04]  /*0270*/  ULOP3.LUT UR4, UR14, UR4, URZ, 0xfc, !UPT ;  /* 0x000000040e047292 */ /* 0x002fc8000f8efcff */
[----:B------:R-:W-:-:S09]  /*0280*/  UISETP.NE.U32.AND UP0, UPT, UR4, URZ, UPT ;  /* 0x000000ff0400728c */ /* 0x000fd2000bf05070 */
[----:B------:R-:W-:Y:S05]  /*0290*/  BRA.U UP0, `(.L_x_21) ;  /* 0x00000001005c7547 */ /* 0x000fea000b800000 */
[----:B------:R-:W0:Y:S01]  /*02a0*/  LDCU UR10, c[0x0][0x3d0] ;  /* 0x00007a00ff0a77ac */ /* 0x000e220008000800 */
[----:B------:R-:W-:Y:S01]  /*02b0*/  UMOV UR4, URZ ;  /* 0x000000ff00047c82 */ /* 0x000fe20008000000 */
[----:B0-----:R-:W0:Y:S01]  /*02c0*/  I2F.U32.RP R10, UR10 ;  /* 0x0000000a000a7d06 */ /* 0x001e220008209000 */
[----:B------:R-:W-:-:S07]  /*02d0*/  UISETP.NE.U32.AND UP2, UPT, UR10, URZ, UPT ;  /* 0x000000ff0a00728c */ /* 0x000fce000bf45070 */
[----:B0-----:R-:W0:Y:S02]  /*02e0*/  MUFU.RCP R10, R10 ;  /* 0x0000000a000a7308 */ /* 0x001e240000001000 */
[----:B0-----:R-:W-:-:S06]  /*02f0*/  VIADD R11, R10, 0xffffffe ;  /* 0x0ffffffe0a0b7836 */ /* 0x001fcc0000000000 */
[----:B------:R-:W0:Y:S02]  /*0300*/  F2I.FTZ.U32.TRUNC.NTZ R11, R11 ;  /* 0x0000000b000b7305 */ /* 0x000e24000021f000 */
[----:B0-----:R-:W-:Y:S01]  /*0310*/  R2UR UR5, R11 ;  /* 0x000000000b0572ca */ /* 0x001fe200000e0000 */
[----:B------:R-:W-:-:S12]  /*0320*/  IMAD.MOV.U32 R11, RZ, RZ, RZ ;  /* 0x000000ffff0b7224 */ /* 0x000fd800078e00ff */
[----:B------:R-:W-:-:S04]  /*0330*/  UIADD3 UR9, UPT, UPT, URZ, -UR5, URZ ;  /* 0x80000005ff097290 */ /* 0x000fc8000fffe0ff */
[----:B------:R-:W-:-:S04]  /*0340*/  UIMAD UR9, UR9, UR10, URZ ;  /* 0x0000000a090972a4 */ /* 0x000fc8000f8e02ff */
[----:B------:R-:W-:-:S04]  /*0350*/  UIMAD.WIDE.U32 UR4, UR5, UR9, UR4 ;  /* 0x00000009050472a5 */ /* 0x000fc8000f8e0004 */
[----:B------:R-:W-:-:S04]  /*0360*/  UIMAD.WIDE.U32 UR4, UR5, UR8, URZ ;  /* 0x00000008050472a5 */ /* 0x000fc8000f8e00ff */
[----:B------:R-:W-:-:S04]  /*0370*/  UIADD3 UR4, UPT, UPT, -UR5, URZ, URZ ;  /* 0x000000ff05047290 */ /* 0x000fc8000fffe1ff */
[----:B------:R-:W-:-:S04]  /*0380*/  UIMAD UR8, UR10, UR4, UR8 ;  /* 0x000000040a0872a4 */ /* 0x000fc8000f8e0208 */
[----:B------:R-:W-:-:S11]  /*0390*/  UISETP.GE.U32.AND UP0, UPT, UR8, UR10, UPT ;  /* 0x0000000a0800728c */ /* 0x000fd6000bf06070 */
[----:B------:R-:W-:Y:S02]  /*03a0*/  @UP0 UIADD3 UR8, UPT, UPT, UR8, -UR10, URZ ;  /* 0x8000000a08080290 */ /* 0x000fe4000fffe0ff */
[----:B------:R-:W-:Y:S02]  /*03b0*/  @UP0 UIADD3 UR5, UPT, UPT, UR5, 0x1, URZ ;  /* 0x0000000105050890 */ /* 0x000fe4000fffe0ff */
[----:B------:R-:W-:-:S11]  /*03c0*/  UISETP.GE.U32.AND UP1, UPT, UR8, UR10, UPT ;  /* 0x0000000a0800728c */ /* 0x000fd6000bf26070 */
[----:B------:R-:W-:Y:S02]  /*03d0*/  @UP1 UIADD3 UR5, UPT, UPT, UR5, 0x1, URZ ;  /* 0x0000000105051890 */ /* 0x000fe4000fffe0ff */
[----:B------:R-:W-:-:S06]  /*03e0*/  @!UP2 ULOP3.LUT UR5, URZ, UR10, URZ, 0x33, !UPT ;  /* 0x0000000aff05a292 */ /* 0x000fcc000f8e33ff */
[----:B------:R-:W-:Y:S01]  /*03f0*/  IMAD.U32 R10, RZ, RZ, UR5 ;  /* 0x00000005ff0a7e24 */ /* 0x000fe2000f8e00ff */
[----:B------:R-:W-:Y:S06]  /*0400*/  BRA `(.L_x_22) ;  /* 0x0000000000147947 */ /* 0x000fec0003800000 */
.L_x_21:
[----:B------:R-:W-:Y:S01]  /*0410*/  MOV R16, 0x440 ;  /* 0x0000044000107802 */ /* 0x000fe20000000f00 */
[----:B------:R-:W-:-:S06]  /*0420*/  UMOV UR26, UR8 ;  /* 0x00000008001a7c82 */ /* 0x000fcc0008000000 */
[----:B-----5:R-:W-:Y:S05]  /*0430*/  CALL.REL.NOINC `($__internal_2_$__cuda_sm20_div_s64) ;  /* 0x0000001400f07944 */ /* 0x020fea0003c00000 */
[----:B------:R-:W-:Y:S02]  /*0440*/  IMAD.MOV.U32 R10, RZ, RZ, R19 ;  /* 0x000000ffff0a7224 */ /* 0x000fe400078e0013 */
[----:B------:R-:W-:-:S07]  /*0450*/  IMAD.MOV.U32 R11, RZ, RZ, R13 ;  /* 0x000000ffff0b7224 */ /* 0x000fce00078e000d */
.L_x_22:
[----:B------:R-:W0:Y:S01]  /*0460*/  LDCU.64 UR4, c[0x0][0x398] ;  /* 0x00007300ff0477ac */ /* 0x000e220008000a00 */
[----:B------:R-:W1:Y:S01]  /*0470*/  S2UR UR14, SR_CTAID.Z ;  /* 0x00000000000e79c3 */ /* 0x000e620000002700 */
[----:B------:R-:W1:Y:S01]  /*0480*/  LDCU.128 UR8, c[0x0][0x3c0] ;  /* 0x00007800ff0877ac */ /* 0x000e620008000c00 */
[----:B------:R-:W2:Y:S01]  /*0490*/  LDCU UR13, c[0x0][0x3d4] ;  /* 0x00007a80ff0d77ac */ /* 0x000ea20008000800 */
[----:B0-----:R-:W-:-:S04]  /*04a0*/  IADD3 R14, P0, PT, R6, UR4, RZ ;  /* 0x00000004060e7c10 */ /* 0x001fc8000ff1e0ff */
[----:B------:R-:W-:-:S06]  /*04b0*/  IADD3.X R15, PT, PT, R12, UR5, RZ, P0, !PT ;  /* 0x000000050c0f7c10 */ /* 0x000fcc00087fe4ff */
[----:B------:R-:W3:Y:S01]  /*04c0*/  LDG.E.64 R14, desc[UR20][R14.64] ;  /* 0x000000140e0e7981 */ /* 0x000ee2000c1e1b00 */
[----:B-1----:R-:W-:Y:S01]  /*04d0*/  UIMAD.WIDE.U32 UR4, UR14, UR8, URZ ;  /* 0x000000080e0472a5 */ /* 0x002fe2000f8e00ff */
[----:B------:R-:W-:Y:S01]  /*04e0*/  IMAD.MOV.U32 R12, RZ, RZ, R10 ;  /* 0x000000ffff0c7224 */ /* 0x000fe200078e000a */
[C---:B-----5:R-:W-:Y:S01]  /*04f0*/  SHF.L.U64.HI R18, R8.reuse, 0x7, R9 ;  /* 0x0000000708127819 */ /* 0x060fe20000010209 */
[----:B------:R-:W-:Y:S01]  /*0500*/  IMAD.MOV.U32 R13, RZ, RZ, R11 ;  /* 0x000000ffff0d7224 */ /* 0x000fe200078e000b */
[----:B------:R-:W-:Y:S01]  /*0510*/  UIMAD UR5, UR14, UR9, UR5 ;  /* 0x000000090e0572a4 */ /* 0x000fe2000f8e0205 */
[----:B------:R-:W-:Y:S02]  /*0520*/  IMAD.SHL.U32 R17, R8, 0x80, RZ ;  /* 0x0000008008117824 */ /* 0x000fe400078e00ff */
[----:B------:R-:W-:Y:S01]  /*0530*/  IMAD.WIDE.U32 R12, R4, UR14, R12 ;  /* 0x0000000e040c7c25 */ /* 0x000fe2000f8e000c */
[----:B------:R-:W-:Y:S02]  /*0540*/  UIMAD.WIDE.U32 UR8, UR12, UR10, UR4 ;  /* 0x0000000a0c0872a5 */ /* 0x000fe4000f8e0004 */
[----:B--2---:R-:W-:Y:S01]  /*0550*/  ULOP3.LUT UR4, UR6, UR13, URZ, 0xfc, !UPT ;  /* 0x0000000d06047292 */ /* 0x004fe2000f8efcff */
[----:B------:R-:W-:Y:S01]  /*0560*/  IADD3 R2, P0, PT, R2, R12, RZ ;  /* 0x0000000c02027210 */ /* 0x000fe20007f1e0ff */
[----:B------:R-:W-:-:S02]  /*0570*/  UIMAD UR12, UR12, UR11, UR9 ;  /* 0x0000000b0c0c72a4 */ /* 0x000fc4000f8e0209 */
[----:B------:R-:W-:Y:S01]  /*0580*/  UISETP.NE.U32.AND UP0, UPT, UR4, URZ, UPT ;  /* 0x000000ff0400728c */ /* 0x000fe2000bf05070 */
[----:B---3--:R-:W-:Y:S02]  /*0590*/  R2UR UR24, R14 ;  /* 0x000000000e1872ca */ /* 0x008fe400000e0000 */
[----:B------:R-:W-:Y:S01]  /*05a0*/  R2UR UR25, R15 ;  /* 0x000000000f1972ca */ /* 0x000fe200000e0000 */
[----:B------:R-:W-:-:S05]  /*05b0*/  IMAD R15, R5, UR14, RZ ;  /* 0x0000000e050f7c24 */ /* 0x000fca000f8e02ff */
[----:B------:R-:W-:-:S05]  /*05c0*/  IADD3.X R3, PT, PT, R3, R13, R15, P0, !PT ;  /* 0x0000000d03037210 */ /* 0x000fca00007fe40f */
[----:B------:R-:W-:Y:S01]  /*05d0*/  UIADD3 UR13, UP2, UPT, UR24, UR8, URZ ;  /* 0x00000008180d7290 */ /* 0x000fe2000ff5e0ff */
[----:B------:R-:W-:Y:S11]  /*05e0*/  BRA.U UP0, `(.L_x_23) ;  /* 0x00000001005c7547 */ /* 0x000ff6000b800000 */
[----:B------:R-:W0:Y:S01]  /*05f0*/  LDCU UR11, c[0x0][0x3d0] ;  /* 0x00007a00ff0b77ac */ /* 0x000e220008000800 */
[----:B------:R-:W-:Y:S01]  /*0600*/  IMAD.MOV.U32 R13, RZ, RZ, RZ ;  /* 0x000000ffff0d7224 */ /* 0x000fe200078e00ff */
        /* <DEDUP_REMOVED lines=21> */
.L_x_23:
[----:B------:R-:W-:Y:S01]  /*0760*/  MOV R16, 0x7a0 ;  /* 0x000007a000107802 */ /* 0x000fe20000000f00 */
[----:B------:R-:W-:Y:S01]  /*0770*/  UMOV UR26, UR7 ;  /* 0x00000007001a7c82 */ /* 0x000fe20008000000 */
[----:B------:R-:W-:-:S05]  /*0780*/  UMOV UR14, UR6 ;  /* 0x00000006000e7c82 */ /* 0x000fca0008000000 */
[----:B------:R-:W-:Y:S05]  /*0790*/  CALL.REL.NOINC `($__internal_2_$__cuda_sm20_div_s64) ;  /* 0x0000001400187944 */ /* 0x000fea0003c00000 */
[----:B------:R-:W-:-:S07]  /*07a0*/  IMAD.MOV.U32 R12, RZ, RZ, R19 ;  /* 0x000000ffff0c7224 */ /* 0x000fce00078e0013 */
.L_x_24:
[----:B------:R-:W-:Y:S01]  /*07b0*/  IADD3 R4, P0, PT, R4, -R10, RZ ;  /* 0x8000000a04047210 */ /* 0x000fe20007f1e0ff */
[----:B------:R-:W0:Y:S01]  /*07c0*/  LDCU.64 UR16, c[0x0][0x388] ;  /* 0x00007100ff1077ac */ /* 0x000e220008000a00 */
[----:B------:R-:W-:Y:S01]  /*07d0*/  IMAD.U32 R15, RZ, RZ, UR6 ;  /* 0x00000006ff0f7e24 */ /* 0x000fe2000f8e00ff */
[----:B------:R-:W-:Y:S02]  /*07e0*/  ISETP.LE.U32.AND P2, PT, R17, UR7, PT ;  /* 0x0000000711007c0c */ /* 0x000fe4000bf43070 */
[----:B------:R-:W-:Y:S01]  /*07f0*/  IMAD.X R11, R5, 0x1, ~R11, P0 ;  /* 0x00000001050b7824 */ /* 0x000fe200000e0e0b */
[----:B------:R-:W-:-:S04]  /*0800*/  ISETP.GT.U32.AND P0, PT, R4, RZ, PT ;  /* 0x000000ff0400720c */ /* 0x000fc80003f04070 */
[----:B------:R-:W-:-:S04]  /*0810*/  ISETP.GT.AND.EX P0, PT, R11, RZ, PT, P0 ;  /* 0x000000ff0b00720c */ /* 0x000fc80003f04300 */
[----:B------:R-:W-:Y:S02]  /*0820*/  SEL R5, R4, RZ, P0 ;  /* 0x000000ff04057207 */ /* 0x000fe40000000000 */
[----:B------:R-:W-:Y:S02]  /*0830*/  SEL R11, R11, RZ, P0 ;  /* 0x000000ff0b0b7207 */ /* 0x000fe40000000000 */
[----:B------:R-:W-:Y:S01]  /*0840*/  ISETP.GE.AND.EX P0, PT, R15, R18, PT, P2 ;  /* 0x000000120f00720c */ /* 0x000fe20003f06320 */
[----:B0-----:R-:W-:Y:S01]  /*0850*/  UIADD3 UR13, UP0, UPT, UR13, UR16, URZ ;  /* 0x000000100d0d7290 */ /* 0x001fe2000ff1e0ff */
[----:B------:R-:W-:-:S03]  /*0860*/  ISETP.LT.U32.AND P1, PT, R5, R12, PT ;  /* 0x0000000c0500720c */ /* 0x000fc60003f21070 */
[----:B------:R-:W-:Y:S01]  /*0870*/  UIADD3.X UR14, UPT, UPT, UR17, UR25, UR12, UP0, UP2 ;  /* 0x00000019110e7290 */ /* 0x000fe200087e440c */
[----:B------:R-:W-:-:S04]  /*0880*/  ISETP.LT.AND.EX P1, PT, R11, R13, PT, P1 ;  /* 0x0000000d0b00720c */ /* 0x000fc80003f21310 */
[----:B------:R-:W-:Y:S02]  /*0890*/  SEL R4, R5, R12, P1 ;  /* 0x0000000c05047207 */ /* 0x000fe40000800000 */
[----:B------:R-:W-:Y:S01]  /*08a0*/  SEL R5, R11, R13, P1 ;  /* 0x0000000d0b057207 */ /* 0x000fe20000800000 */
[----:B------:R-:W-:Y:S06]  /*08b0*/  @P0 BRA `(.L_x_25) ;  /* 0x0000000000400947 */ /* 0x000fec0003800000 */
[C---:B------:R-:W-:Y:S01]  /*08c0*/  ISETP.GE.U32.AND P0, PT, R7.reuse, R4, PT ;  /* 0x000000040700720c */ /* 0x040fe20003f06070 */
[----:B------:R-:W-:Y:S01]  /*08d0*/  BSSY.RECONVERGENT B0, `(.L_x_26) ;  /* 0x0000009000007945 */ /* 0x000fe20003800200 */
[----:B------:R-:W-:Y:S02]  /*08e0*/  ISETP.GE.U32.AND P1, PT, R7, UR7, PT ;  /* 0x0000000707007c0c */ /* 0x000fe4000bf26070 */
[C---:B------:R-:W-:Y:S02]  /*08f0*/  ISETP.GE.AND.EX P0, PT, R0.reuse, R5, PT, P0 ;  /* 0x000000050000720c */ /* 0x040fe40003f06300 */
[----:B------:R-:W-:Y:S02]  /*0900*/  ISETP.GE.AND.EX P1, PT, R0, UR6, PT, P1 ;  /* 0x0000000600007c0c */ /* 0x000fe4000bf26310 */
[----:B------:R-:W-:-:S09]  /*0910*/  PRMT R5, RZ, 0x7610, R5 ;  /* 0x00007610ff057816 */ /* 0x000fd20000000005 */
[----:B------:R-:W-:Y:S05]  /*0920*/  @P0 BRA `(.L_x_27) ;  /* 0x00000000000c0947 */ /* 0x000fea0003800000 */
[----:B------:R-:W-:-:S05]  /*0930*/  IADD3 R2, P0, PT, R2, R7, RZ ;  /* 0x0000000702027210 */ /* 0x000fca0007f1e0ff */
[----:B------:R-:W-:-:S05]  /*0940*/  IMAD.X R3, R3, 0x1, R0, P0 ;  /* 0x0000000103037824 */ /* 0x000fca00000e0600 */
[----:B------:R0:W5:Y:S03]  /*0950*/  LD.E.U8 R5, desc[UR20][R2.64] ;  /* 0x0000001402057980 */ /* 0x000166000c101100 */
.L_x_27:
[----:B------:R-:W-:Y:S05]  /*0960*/  BSYNC.RECONVERGENT B0 ;  /* 0x0000000000007941 */ /* 0x000fea0003800200 */
.L_x_26:
[----:B------:R-:W-:Y:S05]  /*0970*/  @P1 EXIT ;  /* 0x000000000000194d */ /* 0x000fea0003800000 */
[----:B0-----:R-:W-:-:S04]  /*0980*/  IADD3 R2, P0, PT, R7, UR13, RZ ;  /* 0x0000000d07027c10 */ /* 0x001fc8000ff1e0ff */
[----:B------:R-:W-:-:S05]  /*0990*/  IADD3.X R3, PT, PT, R0, UR14, RZ, P0, !PT ;  /* 0x0000000e00037c10 */ /* 0x000fca00087fe4ff */
[----:B-----5:R-:W-:Y:S01]  /*09a0*/  STG.E.U8 desc[UR20][R2.64], R5 ;  /* 0x0000000502007986 */ /* 0x020fe2000c101114 */
[----:B------:R-:W-:Y:S05]  /*09b0*/  EXIT ;  /* 0x000000000000794d */ /* 0x000fea0003800000 */
.L_x_25:
[----:B------:R-:W-:Y:S01]  /*09c0*/  UIADD3 UR4, UP0, UPT, UR13, 0xf, URZ ;  /* 0x0000000f0d047890 */ /* 0x000fe2000ff1e0ff */
[C---:B------:R-:W-:Y:S01]  /*09d0*/  IMAD.SHL.U32 R15, R7.reuse, 0x10, RZ ;  /* 0x00000010070f7824 */ /* 0x040fe200078e00ff */
[----:B------:R-:W-:Y:S01]  /*09e0*/  SHF.L.U64.HI R19, R7, 0x4, R0 ;  /* 0x0000000407137819 */ /* 0x000fe20000010200 */
[----:B------:R-:W-:Y:S01]  /*09f0*/  BSSY.RECONVERGENT B0, `(.L_x_28) ;  /* 0x00000f4000007945 */ /* 0x000fe20003800200 */
[----:B------:R-:W-:-:S04]  /*0a00*/  UIADD3.X UR5, UPT, UPT, URZ, UR14, URZ, UP0, !UPT ;  /* 0x0000000eff057290 */ /* 0x000fc800087fe4ff */
[----:B------:R-:W-:-:S04]  /*0a10*/  USHF.R.S32.HI UR10, URZ, 0x1f, UR5 ;  /* 0x0000001fff0a7899 */ /* 0x000fc80008011405 */
[----:B------:R-:W-:-:S04]  /*0a20*/  ULEA.HI UR10, UP0, UR10, UR4, URZ, 0x4 ;  /* 0x000000040a0a7291 */ /* 0x000fc8000f8120ff */
[----:B------:R-:W-:-:S04]  /*0a30*/  UIADD3.X UR4, UPT, UPT, URZ, UR5, URZ, UP0, !UPT ;  /* 0x00000005ff047290 */ /* 0x000fc800087fe4ff */
[----:B------:R-:W-:Y:S02]  /*0a40*/  USHF.R.S64 UR10, UR10, 0x4, UR4 ;  /* 0x000000040a0a7899 */ /* 0x000fe40008001004 */
[----:B------:R-:W-:Y:S02]  /*0a50*/  USHF.R.S32.HI UR4, URZ, 0x4, UR4 ;  /* 0x00000004ff047899 */ /* 0x000fe40008011404 */
[----:B------:R-:W-:Y:S02]  /*0a60*/  USHF.L.U32 UR11, UR10, 0x4, URZ ;  /* 0x000000040a0b7899 */ /* 0x000fe400080006ff */
[----:B------:R-:W-:Y:S02]  /*0a70*/  USHF.L.U64.HI UR10, UR10, 0x4, UR4 ;  /* 0x000000040a0a7899 */ /* 0x000fe40008010204 */
[----:B------:R-:W-:-:S04]  /*0a80*/  UIADD3 UR4, UP0, UPT, UR11, -UR13, URZ ;  /* 0x8000000d0b047290 */ /* 0x000fc8000ff1e0ff */
[----:B------:R-:W-:Y:S02]  /*0a90*/  UIADD3.X UR5, UPT, UPT, UR10, ~UR14, URZ, UP0, !UPT ;  /* 0x8000000e0a057290 */ /* 0x000fe400087fe4ff */
[----:B------:R-:W-:-:S04]  /*0aa0*/  IADD3 R10, P0, PT, R4, -UR4, RZ ;  /* 0x80000004040a7c10 */ /* 0x000fc8000ff1e0ff */
[----:B------:R-:W-:-:S04]  /*0ab0*/  IADD3.X R23, PT, PT, R5, ~UR5, RZ, P0, !PT ;  /* 0x8000000505177c10 */ /* 0x000fc800087fe4ff */
[----:B------:R-:W-:-:S04]  /*0ac0*/  SHF.R.S32.HI R6, RZ, 0x1f, R23 ;  /* 0x0000001fff067819 */ /* 0x000fc80000011417 */
[----:B------:R-:W-:-:S04]  /*0ad0*/  LEA.HI R6, P0, R6, R10, RZ, 0x4 ;  /* 0x0000000a06067211 */ /* 0x000fc800078120ff */
[----:B------:R-:W-:Y:S01]  /*0ae0*/  LOP3.LUT R21, R6, 0xfffffff0, RZ, 0xc0, !PT ;  /* 0xfffffff006157812 */ /* 0x000fe200078ec0ff */
[----:B------:R-:W-:-:S03]  /*0af0*/  IMAD.X R16, RZ, RZ, R23, P0 ;  /* 0x000000ffff107224 */ /* 0x000fc600000e0617 */
[----:B------:R-:W-:Y:S02]  /*0b00*/  ISETP.GE.U32.AND P0, PT, R15, R21, PT ;  /* 0x000000150f00720c */ /* 0x000fe40003f06070 */
[----:B------:R-:W-:Y:S02]  /*0b10*/  IADD3 R6, P1, PT, R21, UR4, RZ ;  /* 0x0000000415067c10 */ /* 0x000fe4000ff3e0ff */
[----:B------:R-:W-:Y:S02]  /*0b20*/  ISETP.GE.AND.EX P0, PT, R19, R16, PT, P0 ;  /* 0x000000101300720c */ /* 0x000fe40003f06300 */
[----:B------:R-:W-:-:S11]  /*0b30*/  IADD3.X R13, PT, PT, R16, UR5, RZ, P1, !PT ;  /* 0x00000005100d7c10 */ /* 0x000fd60008ffe4ff */
[----:B------:R-:W-:Y:S05]  /*0b40*/  @P0 BRA `(.L_x_29) ;  /* 0x0000000c00780947 */ /* 0x000fea0003800000 */
[----:B------:R-:W-:Y:S01]  /*0b50*/  IMAD.SHL.U32 R14, R8, 0x800, RZ ;  /* 0x00000800080e7824 */ /* 0x000fe200078e00ff */
[----:B------:R-:W-:Y:S01]  /*0b60*/  IADD3 R21, P4, P5, R10, UR13, -R21 ;  /* 0x0000000d0a157c10 */ /* 0x000fe2000fd9e815 */
[----:B------:R-:W-:Y:S01]  /*0b70*/  BSSY.RECONVERGENT B1, `(.L_x_30) ;  /* 0x0000035000017945 */ /* 0x000fe20003800200 */
[----:B------:R-:W-:Y:S02]  /*0b80*/  SHF.L.U64.HI R12, R8, 0xb, R9 ;  /* 0x0000000b080c7819 */ /* 0x000fe40000010209 */
[----:B------:R-:W-:Y:S02]  /*0b90*/  IADD3 R11, P2, P3, R15, UR11, R14 ;  /* 0x0000000b0f0b7c10 */ /* 0x000fe4000fb5e00e */
[----:B------:R-:W-:Y:S02]  /*0ba0*/  IADD3 R21, P0, P1, -R21, UR11, R10 ;  /* 0x0000000b15157c10 */ /* 0x000fe4000f91e10a */
[----:B------:R-:W-:Y:S02]  /*0bb0*/  IADD3.X R8, PT, PT, R23, UR14, ~R16, P4, P5 ;  /* 0x0000000e17087c10 */ /* 0x000fe4000a7eac10 */
[----:B------:R-:W-:-:S02]  /*0bc0*/  IADD3 R20, P4, PT, R11, -UR13, RZ ;  /* 0x8000000d0b147c10 */ /* 0x000fc4000ff9e0ff */
[----:B------:R-:W-:Y:S02]  /*0bd0*/  IADD3.X R24, PT, PT, R19, UR10, R12, P2, P3 ;  /* 0x0000000a13187c10 */ /* 0x000fe400097e640c */
[----:B------:R-:W-:Y:S01]  /*0be0*/  IADD3.X R8, PT, PT, ~R8, UR10, R23, P0, P1 ;  /* 0x0000000a08087c10 */ /* 0x000fe200087e2517 */
[----:B------:R-:W-:Y:S01]  /*0bf0*/  IMAD.U32 R23, RZ, RZ, UR24 ;  /* 0x00000018ff177e24 */ /* 0x000fe2000f8e00ff */
[----:B------:R-:W-:Y:S02]  /*0c00*/  ISETP.GT.U32.AND P0, PT, R21, R20, PT ;  /* 0x000000141500720c */ /* 0x000fe40003f04070 */
[----:B------:R-:W-:-:S04]  /*0c10*/  IADD3.X R9, PT, PT, R24, ~UR14, RZ, P4, !PT ;  /* 0x8000000e18097c10 */ /* 0x000fc8000a7fe4ff */
[----:B------:R-:W-:-:S04]  /*0c20*/  ISETP.GT.AND.EX P0, PT, R8, R9, PT, P0 ;  /* 0x000000090800720c */ /* 0x000fc80003f04300 */
[----:B------:R-:W-:Y:S02]  /*0c30*/  SEL R20, R21, R20, P0 ;  /* 0x0000001415147207 */ /* 0x000fe40000000000 */
[----:B------:R-:W-:Y:S01]  /*0c40*/  SEL R9, R8, R9, P0 ;  /* 0x0000000908097207 */ /* 0x000fe20000000000 */
[----:B------:R-:W-:Y:S01]  /*0c50*/  IMAD.U32 R8, RZ, RZ, UR25 ;  /* 0x00000019ff087e24 */ /* 0x000fe2000f8e00ff */
[----:B------:R-:W-:-:S04]  /*0c60*/  IADD3 R20, P0, P1, R20, UR16, R23 ;  /* 0x0000001014147c10 */ /* 0x000fc8000f91e017 */
[----:B------:R-:W-:Y:S02]  /*0c70*/  IADD3.X R9, PT, PT, R9, UR17, R8, P0, P1 ;  /* 0x0000001109097c10 */ /* 0x000fe400087e2408 */
[----:B------:R-:W-:Y:S02]  /*0c80*/  IADD3 R20, P0, PT, R20, UR8, RZ ;  /* 0x0000000814147c10 */ /* 0x000fe4000ff1e0ff */
[----:B------:R-:W-:Y:S02]  /*0c90*/  ISETP.GT.U32.AND P1, PT, R14, 0x1, PT ;  /* 0x000000010e00780c */ /* 0x000fe40003f24070 */
[----:B------:R-:W-:Y:S02]  /*0ca0*/  IADD3.X R9, PT, PT, R9, UR12, RZ, P0, !PT ;  /* 0x0000000c09097c10 */ /* 0x000fe400087fe4ff */
[----:B------:R-:W-:-:S04]  /*0cb0*/  ISETP.NE.U32.AND P0, PT, R20, R11, PT ;  /* 0x0000000b1400720c */ /* 0x000fc80003f05070 */
[----:B------:R-:W-:-:S04]  /*0cc0*/  ISETP.NE.AND.EX P0, PT, R9, R24, PT, P0 ;  /* 0x000000180900720c */ /* 0x000fc80003f05300 */
[----:B------:R-:W-:Y:S02]  /*0cd0*/  SEL R16, RZ, 0x1, !P0 ;  /* 0x00000001ff107807 */ /* 0x000fe40004000000 */
[----:B------:R-:W-:Y:S02]  /*0ce0*/  ISETP.GT.U32.AND.EX P0, PT, R12, RZ, PT, P1 ;  /* 0x000000ff0c00720c */ /* 0x000fe40003f04110 */
[----:B------:R-:W-:Y:S02]  /*0cf0*/  IADD3 R20, P1, P2, R20, -R11, -R16 ;  /* 0x8000000b14147210 */ /* 0x000fe40007a3e810 */
[----:B------:R-:W-:Y:S02]  /*0d00*/  SEL R21, R12, RZ, P0 ;  /* 0x000000ff0c157207 */ /* 0x000fe40000000000 */
[----:B------:R-:W-:Y:S02]  /*0d10*/  IADD3.X R24, PT, PT, R9, -0x1, ~R24, P1, P2 ;  /* 0xffffffff09187810 */ /* 0x000fe40000fe4c18 */
[----:B------:R-:W-:-:S02]  /*0d20*/  SEL R23, R14, 0x1, P0 ;  /* 0x000000010e177807 */ /* 0x000fc40000000000 */
        /* <DEDUP_REMOVED lines=14> */
[----:B------:R-:W-:Y:S02]  /*0e10*/  IMAD R20, R23, R9, R20 ;  /* 0x0000000917147224 */ /* 0x000fe400078e0214 */
[----:B------:R-:W-:-:S03]  /*0e20*/  IMAD.MOV.U32 R9, RZ, RZ, RZ ;  /* 0x000000ffff097224 */ /* 0x000fc600078e00ff */
[----:B------:R-:W-:-:S13]  /*0e30*/  ISETP.GE.U32.AND P0, PT, R20, R23, PT ;  /* 0x000000171400720c */ /* 0x000fda0003f06070 */
[----:B------:R-:W-:Y:S02]  /*0e40*/  @P0 IMAD.IADD R20, R20, 0x1, -R23 ;  /* 0x0000000114140824 */ /* 0x000fe400078e0a17 */
[----:B------:R-:W-:-:S03]  /*0e50*/  @P0 VIADD R8, R8, 0x1 ;  /* 0x0000000108080836 */ /* 0x000fc60000000000 */
[----:B------:R-:W-:-:S13]  /*0e60*/  ISETP.GE.U32.AND P1, PT, R20, R23, PT ;  /* 0x000000171400720c */ /* 0x000fda0003f26070 */
[----:B------:R-:W-:Y:S01]  /*0e70*/  @P1 VIADD R8, R8, 0x1 ;  /* 0x0000000108081836 */ /* 0x000fe20000000000 */
[----:B------:R-:W-:Y:S01]  /*0e80*/  @!P2 LOP3.LUT R8, RZ, R23, RZ, 0x33, !PT ;  /* 0x00000017ff08a212 */ /* 0x000fe200078e33ff */
[----:B------:R-:W-:Y:S06]  /*0e90*/  BRA `(.L_x_32) ;  /* 0x0000000000087947 */ /* 0x000fec0003800000 */
.L_x_31:
[----:B------:R-:W-:-:S07]  /*0ea0*/  MOV R22, 0xec0 ;  /* 0x00000ec000167802 */ /* 0x000fce0000000f00 */
[----:B------:R-:W-:Y:S05]  /*0eb0*/  CALL.REL.NOINC `($__internal_3_$__cuda_sm20_div_u64) ;  /* 0x0000001000c87944 */ /* 0x000fea0003c00000 */
.L_x_32:
[----:B------:R-:W-:Y:S05]  /*0ec0*/  BSYNC.RECONVERGENT B1 ;  /* 0x0000000000017941 */ /* 0x000fea0003800200 */
.L_x_30:
[----:B------:R-:W-:Y:S01]  /*0ed0*/  IADD3 R22, P2, PT, R8, R16, RZ ;  /* 0x0000001008167210 */ /* 0x000fe20007f5e0ff */
[----:B------:R-:W-:Y:S01]  /*0ee0*/  BSSY.RECONVERGENT B1, `(.L_x_33) ;  /* 0x000003b000017945 */ /* 0x000fe20003800200 */
[----:B------:R-:W-:Y:S02]  /*0ef0*/  IADD3 R15, P1, PT, R15, UR4, RZ ;  /* 0x000000040f0f7c10 */ /* 0x000fe4000ff3e0ff */
[----:B------:R-:W-:Y:S01]  /*0f00*/  LOP3.LUT R8, R22, 0x1, RZ, 0xc0, !PT ;  /* 0x0000000116087812 */ /* 0x000fe200078ec0ff */
[----:B------:R-:W-:Y:S01]  /*0f10*/  IMAD.X R23, RZ, RZ, R9, P2 ;  /* 0x000000ffff177224 */ /* 0x000fe200010e0609 */
[----:B------:R-:W-:Y:S02]  /*0f20*/  IADD3.X R16, PT, PT, R19, UR5, RZ, P1, !PT ;  /* 0x0000000513107c10 */ /* 0x000fe40008ffe4ff */
[----:B------:R-:W-:-:S04]  /*0f30*/  ISETP.NE.U32.AND P0, PT, R8, 0x1, PT ;  /* 0x000000010800780c */ /* 0x000fc80003f05070 */
[----:B------:R-:W-:-:S13]  /*0f40*/  ISETP.NE.U32.AND.EX P0, PT, RZ, RZ, PT, P0 ;  /* 0x000000ffff00720c */ /* 0x000fda0003f05100 */
[----:B------:R-:W-:Y:S05]  /*0f50*/  @!P0 BRA `(.L_x_34) ;  /* 0x0000000000cc8947 */ /* 0x000fea0003800000 */
[----:B------:R-:W-:Y:S01]  /*0f60*/  IADD3 R20, P1, PT, R15, R2, RZ ;  /* 0x000000020f147210 */ /* 0x000fe20007f3e0ff */
[----:B------:R-:W-:Y:S03]  /*0f70*/  BSSY.RECONVERGENT B2, `(.L_x_35) ;  /* 0x000002c000027945 */ /* 0x000fe60003800200 */
[----:B------:R-:W-:Y:S01]  /*0f80*/  LOP3.LUT P0, RZ, R20, 0xf, RZ, 0xc0, !PT ;  /* 0x0000000f14ff7812 */ /* 0x000fe2000780c0ff */
[----:B------:R-:W-:-:S12]  /*0f90*/  IMAD.X R21, R16, 0x1, R3, P1 ;  /* 0x0000000110157824 */ /* 0x000fd800008e0603 */
[----:B------:R-:W-:Y:S05]  /*0fa0*/  @!P0 BRA `(.L_x_36) ;  /* 0x00000000009c8947 */ /* 0x000fea0003800000 */
[----:B------:R-:W2:Y:S04]  /*0fb0*/  LD.E.U8 R24, desc[UR20][R20.64+0x1] ;  /* 0x0000011414187980 */ /* 0x000ea8000c101100 */
[----:B------:R-:W3:Y:S04]  /*0fc0*/  LD.E.U8 R10, desc[UR20][R20.64+0x2] ;  /* 0x00000214140a7980 */ /* 0x000ee8000c101100 */
[----:B------:R-:W4:Y:S04]  /*0fd0*/  LD.E.U8 R8, desc[UR20][R20.64+0x3] ;  /* 0x0000031414087980 */ /* 0x000f28000c101100 */
[----:B------:R-:W5:Y:S04]  /*0fe0*/  LD.E.U8 R27, desc[UR20][R20.64] ;  /* 0x00000014141b7980 */ /* 0x000f68000c101100 */
[----:B------:R-:W5:Y:S04]  /*0ff0*/  LD.E.U8 R19, desc[UR20][R20.64+0x5] ;  /* 0x0000051414137980 */ /* 0x000f68000c101100 */
[----:B------:R-:W5:Y:S01]  /*1000*/  LD.E.U8 R26, desc[UR20][R20.64+0x4] ;  /* 0x00000414141a7980 */ /* 0x000f62000c101100 */
[----:B--2---:R-:W-:-:S04]  /*1010*/  IMAD.WIDE.U32 R24, R24, 0x100, RZ ;  /* 0x0000010018187825 */ /* 0x004fc800078e00ff */
[----:B---3--:R-:W-:-:S04]  /*1020*/  IMAD.WIDE.U32 R10, R10, 0x10000, RZ ;  /* 0x000100000a0a7825 */ /* 0x008fc800078e00ff */
[----:B----4-:R-:W-:Y:S01]  /*1030*/  IMAD.WIDE.U32 R8, R8, 0x1000000, RZ ;  /* 0x0100000008087825 */ /* 0x010fe200078e00ff */
[----:B-----5:R-:W-:-:S04]  /*1040*/  LOP3.LUT R27, R10, R24, R27, 0xfe, !PT ;  /* 0x000000180a1b7212 */ /* 0x020fc800078efe1b */
[----:B------:R-:W-:Y:S01]  /*1050*/  LOP3.LUT R10, R9, R25, R11, 0xfe, !PT ;  /* 0x00000019090a7212 */ /* 0x000fe200078efe0b */
[----:B------:R-:W2:Y:S01]  /*1060*/  LD.E.U8 R24, desc[UR20][R20.64+0xa] ;  /* 0x00000a1414187980 */ /* 0x000ea2000c101100 */
[----:B------:R-:W-:-:S03]  /*1070*/  IMAD.SHL.U32 R19, R19, 0x100, RZ ;  /* 0x0000010013137824 */ /* 0x000fc600078e00ff */
[----:B------:R-:W3:Y:S01]  /*1080*/  LD.E.U8 R11, desc[UR20][R20.64+0x6] ;  /* 0x00000614140b7980 */ /* 0x000ee2000c101100 */
[----:B------:R-:W-:Y:S02]  /*1090*/  LOP3.LUT R8, R27, R8, RZ, 0xfc, !PT ;  /* 0x000000081b087212 */ /* 0x000fe400078efcff */
[----:B------:R-:W-:Y:S01]  /*10a0*/  LOP3.LUT R26, R19, R10, R26, 0xfe, !PT ;  /* 0x0000000a131a7212 */ /* 0x000fe200078efe1a */
[----:B------:R-:W4:Y:S04]  /*10b0*/  LD.E.U8 R9, desc[UR20][R20.64+0x7] ;  /* 0x0000071414097980 */ /* 0x000f28000c101100 */
[----:B------:R-:W5:Y:S04]  /*10c0*/  LD.E.U8 R27, desc[UR20][R20.64+0x9] ;  /* 0x00000914141b7980 */ /* 0x000f68000c101100 */
[----:B------:R-:W5:Y:S04]  /*10d0*/  LD.E.U8 R10, desc[UR20][R20.64+0xb] ;  /* 0x00000b14140a7980 */ /* 0x000f68000c101100 */
[----:B------:R-:W5:Y:S01]  /*10e0*/  LD.E.U8 R19, desc[UR20][R20.64+0x8] ;  /* 0x0000081414137980 */ /* 0x000f62000c101100 */
[----:B---3--:R-:W-:-:S02]  /*10f0*/  IMAD.U32 R11, R11, 0x10000, RZ ;  /* 0x000100000b0b7824 */ /* 0x008fc400078e00ff */
[----:B----4-:R-:W-:Y:S02]  /*1100*/  IMAD.SHL.U32 R9, R9, 0x1000000, RZ ;  /* 0x0100000009097824 */ /* 0x010fe400078e00ff */
[----:B--2---:R-:W-:-:S03]  /*1110*/  IMAD.WIDE.U32 R24, R24, 0x10000, RZ ;  /* 0x0001000018187825 */ /* 0x004fc600078e00ff */
[----:B------:R-:W-:Y:S01]  /*1120*/  LOP3.LUT R9, R9, R26, R11, 0xfe, !PT ;  /* 0x0000001a09097212 */ /* 0x000fe200078efe0b */
[----:B-----5:R-:W-:-:S04]  /*1130*/  IMAD.WIDE.U32 R26, R27, 0x100, RZ ;  /* 0x000001001b1a7825 */ /* 0x020fc800078e00ff */
[----:B------:R-:W-:Y:S01]  /*1140*/  IMAD.WIDE.U32 R10, R10, 0x1000000, RZ ;  /* 0x010000000a0a7825 */ /* 0x000fe200078e00ff */
[----:B------:R-:W-:Y:S02]  /*1150*/  LOP3.LUT R19, R24, R26, R19, 0xfe, !PT ;  /* 0x0000001a18137212 */ /* 0x000fe400078efe13 */
[----:B------:R-:W2:Y:S02]  /*1160*/  LD.E.U8 R24, desc[UR20][R20.64+0xd] ;  /* 0x00000d1414187980 */ /* 0x000ea4000c101100 */
[----:B------:R-:W-:Y:S02]  /*1170*/  LOP3.LUT R25, R11, R27, R25, 0xfe, !PT ;  /* 0x0000001b0b197212 */ /* 0x000fe400078efe19 */
[----:B------:R-:W3:Y:S01]  /*1180*/  LD.E.U8 R11, desc[UR20][R20.64+0xc] ;  /* 0x00000c14140b7980 */ /* 0x000ee2000c101100 */
[----:B--2---:R-:W-:-:S05]  /*1190*/  IMAD.SHL.U32 R24, R24, 0x100, RZ ;  /* 0x0000010018187824 */ /* 0x004fca00078e00ff */
[----:B---3--:R-:W-:Y:S02]  /*11a0*/  LOP3.LUT R25, R24, R25, R11, 0xfe, !PT ;  /* 0x0000001918197212 */ /* 0x008fe400078efe0b */
[----:B------:R-:W2:Y:S04]  /*11b0*/  LD.E.U8 R11, desc[UR20][R20.64+0xe] ;  /* 0x00000e14140b7980 */ /* 0x000ea8000c101100 */
[----:B------:R-:W3:Y:S01]  /*11c0*/  LD.E.U8 R24, desc[UR20][R20.64+0xf] ;  /* 0x00000f1414187980 */ /* 0x000ee2000c101100 */
[----:B------:R-:W-:Y:S01]  /*11d0*/  LOP3.LUT R10, R19, R10, RZ, 0xfc, !PT ;  /* 0x0000000a130a7212 */ /* 0x000fe200078efcff */
[----:B--2---:R-:W-:Y:S02]  /*11e0*/  IMAD.U32 R11, R11, 0x10000, RZ ;  /* 0x000100000b0b7824 */ /* 0x004fe400078e00ff */
[----:B---3--:R-:W-:-:S05]  /*11f0*/  IMAD.SHL.U32 R24, R24, 0x1000000, RZ ;  /* 0x0100000018187824 */ /* 0x008fca00078e00ff */
[----:B------:R-:W-:Y:S01]  /*1200*/  LOP3.LUT R11, R24, R25, R11, 0xfe, !PT ;  /* 0x00000019180b7212 */ /* 0x000fe200078efe0b */
[----:B------:R-:W-:Y:S06]  /*1210*/  BRA `(.L_x_37) ;  /* 0x0000000000047947 */ /* 0x000fec0003800000 */
.L_x_36:
[----:B------:R0:W5:Y:S02]  /*1220*/  LDG.E.128.CONSTANT R8, desc[UR20][R20.64] ;  /* 0x0000001414087981 */ /* 0x000164000c1e9d00 */
.L_x_37:
[----:B------:R-:W-:Y:S05]  /*1230*/  BSYNC.RECONVERGENT B2 ;  /* 0x0000000000027941 */ /* 0x000fea0003800200 */
.L_x_35:
[----:B0-----:R-:W-:-:S04]  /*1240*/  IADD3 R20, P0, PT, R15, UR13, RZ ;  /* 0x0000000d0f147c10 */ /* 0x001fc8000ff1e0ff */
[----:B------:R-:W-:Y:S02]  /*1250*/  IADD3.X R21, PT, PT, R16, UR14, RZ, P0, !PT ;  /* 0x0000000e10157c10 */ /* 0x000fe400087fe4ff */
[----:B------:R-:W-:-:S03]  /*1260*/  IADD3 R15, P0, PT, R15, R14, RZ ;  /* 0x0000000e0f0f7210 */ /* 0x000fc60007f1e0ff */
[----:B-----5:R0:W-:Y:S02]  /*1270*/  STG.E.EF.128 desc[UR20][R20.64], R8 ;  /* 0x0000000814007986 */ /* 0x0201e4000c001d14 */
[----:B------:R-:W-:-:S08]  /*1280*/  IMAD.X R16, R16, 0x1, R12, P0 ;  /* 0x0000000110107824 */ /* 0x000fd000000e060c */
.L_x_34:
[----:B------:R-:W-:Y:S05]  /*1290*/  BSYNC.RECONVERGENT B1 ;  /* 0x0000000000017941 */ /* 0x000fea0003800200 */
.L_x_33:
[----:B------:R-:W-:-:S04]  /*12a0*/  ISETP.NE.U32.AND P0, PT, R22, RZ, PT ;  /* 0x000000ff1600720c */ /* 0x000fc80003f05070 */
[----:B------:R-:W-:-:S13]  /*12b0*/  ISETP.NE.AND.EX P0, PT, R23, RZ, PT, P0 ;  /* 0x000000ff1700720c */ /* 0x000fda0003f05300 */
[----:B------:R-:W-:Y:S05]  /*12c0*/  @!P0 BRA `(.L_x_29) ;  /* 0x0000000400988947 */ /* 0x000fea0003800000 */
.L_x_43:
[----:B0-----:R-:W-:-:S04]  /*12d0*/  IADD3 R22, P1, PT, R15, R2, RZ ;  /* 0x000000020f167210 */ /* 0x001fc80007f3e0ff */
[----:B------:R-:W-:Y:S01]  /*12e0*/  LOP3.LUT P0, RZ, R22, 0xf, RZ, 0xc0, !PT ;  /* 0x0000000f16ff7812 */ /* 0x000fe2000780c0ff */
[----:B------:R-:W-:-:S12]  /*12f0*/  IMAD.X R23, R16, 0x1, R3, P1 ;  /* 0x0000000110177824 */ /* 0x000fd800008e0603 */
[----:B0-----:R0:W5:Y:S01]  /*1300*/  @!P0 LDG.E.128.CONSTANT R8, desc[UR20][R22.64] ;  /* 0x0000001416088981 */ /* 0x001162000c1e9d00 */
[----:B------:R-:W-:Y:S04]  /*1310*/  BSSY.RECONVERGENT B1, `(.L_x_38) ;  /* 0x0000028000017945 */ /* 0x000fe80003800200 */
[----:B------:R-:W-:Y:S05]  /*1320*/  @!P0 BRA `(.L_x_39) ;  /* 0x0000000000988947 */ /* 0x000fea0003800000 */
[----:B------:R-:W2:Y:S04]  /*1330*/  LD.E.U8 R20, desc[UR20][R22.64+0x1] ;  /* 0x0000011416147980 */ /* 0x000ea8000c101100 */
[----:B-----5:R-:W3:Y:S04]  /*1340*/  LD.E.U8 R10, desc[UR20][R22.64+0x2] ;  /* 0x00000214160a7980 */ /* 0x020ee8000c101100 */
[----:B------:R-:W4:Y:S04]  /*1350*/  LD.E.U8 R8, desc[UR20][R22.64+0x3] ;  /* 0x0000031416087980 */ /* 0x000f28000c101100 */
[----:B------:R-:W4:Y:S04]  /*1360*/  LD.E.U8 R24, desc[UR20][R22.64+0x5] ;  /* 0x0000051416187980 */ /* 0x000f28000c101100 */
[----:B------:R-:W4:Y:S04]  /*1370*/  LD.E.U8 R25, desc[UR20][R22.64] ;  /* 0x0000001416197980 */ /* 0x000f28000c101100 */
[----:B------:R-:W4:Y:S01]  /*1380*/  LD.E.U8 R19, desc[UR20][R22.64+0x4] ;  /* 0x0000041416137980 */ /* 0x000f22000c101100 */
[----:B--2---:R-:W-:-:S04]  /*1390*/  IMAD.WIDE.U32 R20, R20, 0x100, RZ ;  /* 0x0000010014147825 */ /* 0x004fc800078e00ff */
[----:B---3--:R-:W-:-:S04]  /*13a0*/  IMAD.WIDE.U32 R10, R10, 0x10000, RZ ;  /* 0x000100000a0a7825 */ /* 0x008fc800078e00ff */
[----:B----4-:R-:W-:-:S04]  /*13b0*/  IMAD.WIDE.U32 R8, R8, 0x1000000, RZ ;  /* 0x0100000008087825 */ /* 0x010fc800078e00ff */
[----:B------:R-:W-:Y:S01]  /*13c0*/  IMAD.SHL.U32 R24, R24, 0x100, RZ ;  /* 0x0000010018187824 */ /* 0x000fe200078e00ff */
[----:B------:R-:W-:Y:S02]  /*13d0*/  LOP3.LUT R21, R9, R21, R11, 0xfe, !PT ;  /* 0x0000001509157212 */ /* 0x000fe400078efe0b */
[----:B------:R-:W2:Y:S04]  /*13e0*/  LD.E.U8 R9, desc[UR20][R22.64+0x6] ;  /* 0x0000061416097980 */ /* 0x000ea8000c101100 */
[----:B------:R-:W3:Y:S01]  /*13f0*/  LD.E.U8 R11, desc[UR20][R22.64+0x7] ;  /* 0x00000714160b7980 */ /* 0x000ee2000c101100 */
[----:B------:R-:W-:Y:S02]  /*1400*/  LOP3.LUT R25, R10, R20, R25, 0xfe, !PT ;  /* 0x000000140a197212 */ /* 0x000fe400078efe19 */
[----:B------:R-:W-:Y:S01]  /*1410*/  LOP3.LUT R21, R24, R21, R19, 0xfe, !PT ;  /* 0x0000001518157212 */ /* 0x000fe200078efe13 */
[----:B------:R-:W4:Y:S04]  /*1420*/  LD.E.U8 R20, desc[UR20][R22.64+0xa] ;  /* 0x00000a1416147980 */ /* 0x000f28000c101100 */
[----:B------:R-:W4:Y:S04]  /*1430*/  LD.E.U8 R24, desc[UR20][R22.64+0x9] ;  /* 0x0000091416187980 */ /* 0x000f28000c101100 */
[----:B------:R-:W4:Y:S04]  /*1440*/  LD.E.U8 R10, desc[UR20][R22.64+0xb] ;  /* 0x00000b14160a7980 */ /* 0x000f28000c101100 */
[----:B------:R-:W4:Y:S01]  /*1450*/  LD.E.U8 R19, desc[UR20][R22.64+0x8] ;  /* 0x0000081416137980 */ /* 0x000f22000c101100 */
[----:B------:R-:W-:Y:S01]  /*1460*/  LOP3.LUT R8, R25, R8, RZ, 0xfc, !PT ;  /* 0x0000000819087212 */ /* 0x000fe200078efcff */
[----:B--2---:R-:W-:-:S02]  /*1470*/  IMAD.U32 R9, R9, 0x10000, RZ ;  /* 0x0001000009097824 */ /* 0x004fc400078e00ff */
[----:B---3--:R-:W-:-:S05]  /*1480*/  IMAD.SHL.U32 R26, R11, 0x1000000, RZ ;  /* 0x010000000b1a7824 */ /* 0x008fca00078e00ff */
[----:B------:R-:W-:Y:S01]  /*1490*/  LOP3.LUT R9, R26, R21, R9, 0xfe, !PT ;  /* 0x000000151a097212 */ /* 0x000fe200078efe09 */
[----:B----4-:R-:W-:-:S04]  /*14a0*/  IMAD.WIDE.U32 R20, R20, 0x10000, RZ ;  /* 0x0001000014147825 */ /* 0x010fc800078e00ff */
[----:B------:R-:W-:-:S04]  /*14b0*/  IMAD.WIDE.U32 R24, R24, 0x100, RZ ;  /* 0x0000010018187825 */ /* 0x000fc800078e00ff */
        /* <DEDUP_REMOVED lines=12> */
[----:B------:R-:W-:-:S07]  /*1580*/  LOP3.LUT R11, R20, R21, R11, 0xfe, !PT ;  /* 0x00000015140b7212 */ /* 0x000fce00078efe0b */
.L_x_39:
[----:B------:R-:W-:Y:S05]  /*1590*/  BSYNC.RECONVERGENT B1 ;  /* 0x0000000000017941 */ /* 0x000fea0003800200 */
.L_x_38:
[----:B------:R-:W-:Y:S01]  /*15a0*/  IADD3 R20, P0, PT, R15, UR13, RZ ;  /* 0x0000000d0f147c10 */ /* 0x000fe2000ff1e0ff */
[----:B------:R-:W-:Y:S01]  /*15b0*/  BSSY.RECONVERGENT B1, `(.L_x_40) ;  /* 0x000002f000017945 */ /* 0x000fe20003800200 */
[----:B0-----:R-:W-:Y:S02]  /*15c0*/  IADD3 R22, P1, PT, R14, R22, RZ ;  /* 0x000000160e167210 */ /* 0x001fe40007f3e0ff */
[----:B------:R-:W-:Y:S02]  /*15d0*/  IADD3.X R21, PT, PT, R16, UR14, RZ, P0, !PT ;  /* 0x0000000e10157c10 */ /* 0x000fe400087fe4ff */
[----:B------:R-:W-:Y:S01]  /*15e0*/  LOP3.LUT P0, RZ, R22, 0xf, RZ, 0xc0, !PT ;  /* 0x0000000f16ff7812 */ /* 0x000fe2000780c0ff */
[----:B------:R-:W-:Y:S02]  /*15f0*/  IMAD.X R23, R12, 0x1, R23, P1 ;  /* 0x000000010c177824 */ /* 0x000fe400008e0617 */
[----:B-----5:R0:W-:Y:S10]  /*1600*/  STG.E.EF.128 desc[UR20][R20.64], R8 ;  /* 0x0000000814007986 */ /* 0x0201f4000c001d14 */
[----:B------:R-:W-:Y:S05]  /*1610*/  @!P0 BRA `(.L_x_41) ;  /* 0x00000000009c8947 */ /* 0x000fea0003800000 */
[----:B------:R-:W2:Y:S04]  /*1620*/  LD.E.U8 R24, desc[UR20][R22.64+0x1] ;  /* 0x0000011416187980 */ /* 0x000ea8000c101100 */
[----:B0-----:R-:W3:Y:S04]  /*1630*/  LD.E.U8 R10, desc[UR20][R22.64+0x2] ;  /* 0x00000214160a7980 */ /* 0x001ee8000c101100 */
        /* <DEDUP_REMOVED lines=37> */
.L_x_41:
[----:B0-----:R0:W5:Y:S02]  /*1890*/  LDG.E.128.CONSTANT R8, desc[UR20][R22.64] ;  /* 0x0000001416087981 */ /* 0x001164000c1e9d00 */
.L_x_42:
[----:B------:R-:W-:Y:S05]  /*18a0*/  BSYNC.RECONVERGENT B1 ;  /* 0x0000000000017941 */ /* 0x000fea0003800200 */
.L_x_40:
[----:B------:R-:W-:-:S05]  /*18b0*/  IADD3 R20, P0, PT, R20, R14, RZ ;  /* 0x0000000e14147210 */ /* 0x000fca0007f1e0ff */
[----:B------:R-:W-:Y:S01]  /*18c0*/  IMAD.X R21, R21, 0x1, R12, P0 ;  /* 0x0000000115157824 */ /* 0x000fe200000e060c */
[----:B------:R-:W-:-:S04]  /*18d0*/  IADD3 R15, P0, P1, R14, R15, R14 ;  /* 0x0000000f0e0f7210 */ /* 0x000fc8000791e00e */
[----:B-----5:R1:W-:Y:S01]  /*18e0*/  STG.E.EF.128 desc[UR20][R20.64], R8 ;  /* 0x0000000814007986 */ /* 0x0203e2000c001d14 */
[----:B------:R-:W-:Y:S02]  /*18f0*/  IADD3.X R16, PT, PT, R12, R16, R12, P0, P1 ;  /* 0x000000100c107210 */ /* 0x000fe400007e240c */
[----:B------:R-:W-:-:S04]  /*1900*/  ISETP.GE.U32.AND P0, PT, R15, R6, PT ;  /* 0x000000060f00720c */ /* 0x000fc80003f06070 */
[----:B------:R-:W-:-:S13]  /*1910*/  ISETP.GE.AND.EX P0, PT, R16, R13, PT, P0 ;  /* 0x0000000d1000720c */ /* 0x000fda0003f06300 */
[----:B-1----:R-:W-:Y:S05]  /*1920*/  @!P0 BRA `(.L_x_43) ;  /* 0xfffffff800688947 */ /* 0x002fea000383ffff */
.L_x_29:
[----:B------:R-:W-:Y:S05]  /*1930*/  BSYNC.RECONVERGENT B0 ;  /* 0x0000000000007941 */ /* 0x000fea0003800200 */
.L_x_28:
[----:B------:R-:W-:Y:S01]  /*1940*/  UISETP.LT.U32.AND UP0, UPT, UR7, UR4, UPT ;  /* 0x000000040700728c */ /* 0x000fe2000bf01070 */
[----:B------:R-:W-:Y:S03]  /*1950*/  BSSY.RECONVERGENT B0, `(.L_x_44) ;  /* 0x0000014000007945 */ /* 0x000fe60003800200 */
[----:B------:R-:W-:-:S04]  /*1960*/  UISETP.LT.AND.EX UP0, UPT, UR6, UR5, UPT, UP0 ;  /* 0x000000050600728c */ /* 0x000fc8000bf01300 */
[----:B------:R-:W-:Y:S02]  /*1970*/  USEL UR5, UR6, UR5, UP0 ;  /* 0x0000000506057287 */ /* 0x000fe40008000000 */
[----:B------:R-:W-:-:S04]  /*1980*/  USEL UR4, UR7, UR4, UP0 ;  /* 0x0000000407047287 */ /* 0x000fc80008000000 */
[----:B0-----:R-:W-:Y:S02]  /*1990*/  IMAD.U32 R9, RZ, RZ, UR5 ;  /* 0x00000005ff097e24 */ /* 0x001fe4000f8e00ff */
[----:B------:R-:W-:-:S04]  /*19a0*/  ISETP.LT.U32.AND P0, PT, R7, UR4, PT ;  /* 0x0000000407007c0c */ /* 0x000fc8000bf01070 */
[----:B------:R-:W-:-:S13]  /*19b0*/  ISETP.GT.AND.EX P0, PT, R9, R0, PT, P0 ;  /* 0x000000000900720c */ /* 0x000fda0003f04300 */
[----:B------:R-:W-:Y:S05]  /*19c0*/  @!P0 BRA `(.L_x_45) ;  /* 0x0000000000308947 */ /* 0x000fea0003800000 */
[C---:B------:R-:W-:Y:S01]  /*19d0*/  ISETP.GE.U32.AND P0, PT, R7.reuse, R4, PT ;  /* 0x000000040700720c */ /* 0x040fe20003f06070 */
[----:B------:R-:W-:Y:S01]  /*19e0*/  BSSY.RECONVERGENT B1, `(.L_x_46) ;  /* 0x0000009000017945 */ /* 0x000fe20003800200 */
[----:B------:R-:W-:Y:S02]  /*19f0*/  IADD3 R10, P1, PT, R7, UR13, RZ ;  /* 0x0000000d070a7c10 */ /* 0x000fe4000ff3e0ff */
[C---:B------:R-:W-:Y:S02]  /*1a00*/  ISETP.GE.AND.EX P0, PT, R0.reuse, R5, PT, P0 ;  /* 0x000000050000720c */ /* 0x040fe40003f06300 */
[----:B------:R-:W-:Y:S02]  /*1a10*/  IADD3.X R11, PT, PT, R0, UR14, RZ, P1, !PT ;  /* 0x0000000e000b7c10 */ /* 0x000fe40008ffe4ff */
[----:B------:R-:W-:-:S09]  /*1a20*/  PRMT R9, RZ, 0x7610, R9 ;  /* 0x00007610ff097816 */ /* 0x000fd20000000009 */
[----:B------:R-:W-:Y:S05]  /*1a30*/  @P0 BRA `(.L_x_47) ;  /* 0x00000000000c0947 */ /* 0x000fea0003800000 */
[----:B------:R-:W-:-:S05]  /*1a40*/  IADD3 R8, P0, PT, R2, R7, RZ ;  /* 0x0000000702087210 */ /* 0x000fca0007f1e0ff */
[----:B------:R-:W-:-:S06]  /*1a50*/  IMAD.X R9, R3, 0x1, R0, P0 ;  /* 0x0000000103097824 */ /* 0x000fcc00000e0600 */
[----:B------:R0:W5:Y:S02]  /*1a60*/  LD.E.U8 R9, desc[UR20][R8.64] ;  /* 0x0000001408097980 */ /* 0x000164000c101100 */
.L_x_47:
[----:B------:R-:W-:Y:S05]  /*1a70*/  BSYNC.RECONVERGENT B1 ;  /* 0x0000000000017941 */ /* 0x000fea0003800200 */
.L_x_46:
[----:B-----5:R1:W-:Y:S02]  /*1a80*/  STG.E.U8 desc[UR20][R10.64], R9 ;  /* 0x000000090a007986 */ /* 0x0203e4000c101114 */
.L_x_45:
[----:B------:R-:W-:Y:S05]  /*1a90*/  BSYNC.RECONVERGENT B0 ;  /* 0x0000000000007941 */ /* 0x000fea0003800200 */
.L_x_44:
[----:B------:R-:W-:-:S04]  /*1aa0*/  IADD3 R19, P1, PT, R6, R7, RZ ;  /* 0x0000000706137210 */ /* 0x000fc80007f3e0ff */
[----:B------:R-:W-:Y:S01]  /*1ab0*/  ISETP.GE.U32.AND P0, PT, R19, UR7, PT ;  /* 0x0000000713007c0c */ /* 0x000fe2000bf06070 */
[----:B------:R-:W-:-:S05]  /*1ac0*/  IMAD.X R12, R13, 0x1, R0, P1 ;  /* 0x000000010d0c7824 */ /* 0x000fca00008e0600 */
[----:B------:R-:W-:-:S13]  /*1ad0*/  ISETP.GE.AND.EX P0, PT, R12, UR6, PT, P0 ;  /* 0x000000060c007c0c */ /* 0x000fda000bf06300 */
[----:B------:R-:W-:Y:S05]  /*1ae0*/  @P0 EXIT ;  /* 0x000000000000094d */ /* 0x000fea0003800000 */
.L_x_48:
[----:B------:R-:W-:Y:S02]  /*1af0*/  ISETP.GE.U32.AND P0, PT, R19, R4, PT ;  /* 0x000000041300720c */ /* 0x000fe40003f06070 */
[----:B--2---:R-:W-:Y:S02]  /*1b00*/  PRMT R15, RZ, 0x7610, R15 ;  /* 0x00007610ff0f7816 */ /* 0x004fe4000000000f */
[----:B------:R-:W-:-:S13]  /*1b10*/  ISETP.GE.AND.EX P0, PT, R12, R5, PT, P0 ;  /* 0x000000050c00720c */ /* 0x000fda0003f06300 */
[----:B0-----:R-:W-:-:S05]  /*1b20*/  @!P0 IADD3 R8, P1, PT, R19, R2, RZ ;  /* 0x0000000213088210 */ /* 0x001fca0007f3e0ff */
[----:B-1----:R-:W-:-:S05]  /*1b30*/  @!P0 IMAD.X R9, R12, 0x1, R3, P1 ;  /* 0x000000010c098824 */ /* 0x002fca00008e0603 */
[----:B------:R-:W2:Y:S01]  /*1b40*/  @!P0 LD.E.U8 R15, desc[UR20][R8.64] ;  /* 0x00000014080f8980 */ /* 0x000ea2000c101100 */
[----:B------:R-:W-:-:S04]  /*1b50*/  IADD3 R10, P0, PT, R19, UR13, RZ ;  /* 0x0000000d130a7c10 */ /* 0x000fc8000ff1e0ff */
[----:B------:R-:W-:Y:S02]  /*1b60*/  IADD3.X R11, PT, PT, R12, UR14, RZ, P0, !PT ;  /* 0x0000000e0c0b7c10 */ /* 0x000fe400087fe4ff */
[----:B------:R-:W-:-:S04]  /*1b70*/  IADD3 R6, P0, PT, R17, R6, RZ ;  /* 0x0000000611067210 */ /* 0x000fc80007f1e0ff */
[----:B------:R-:W-:Y:S01]  /*1b80*/  IADD3 R19, P1, PT, R6, R7, RZ ;  /* 0x0000000706137210 */ /* 0x000fe20007f3e0ff */
[----:B------:R-:W-:-:S03]  /*1b90*/  IMAD.X R13, R18, 0x1, R13, P0 ;  /* 0x00000001120d7824 */ /* 0x000fc600000e060d */
[----:B------:R-:W-:Y:S01]  /*1ba0*/  ISETP.GE.U32.AND P0, PT, R19, UR7, PT ;  /* 0x0000000713007c0c */ /* 0x000fe2000bf06070 */
[----:B------:R-:W-:-:S05]  /*1bb0*/  IMAD.X R12, R13, 0x1, R0, P1 ;  /* 0x000000010d0c7824 */ /* 0x000fca00008e0600 */
[----:B------:R-:W-:Y:S01]  /*1bc0*/  ISETP.GE.AND.EX P0, PT, R12, UR6, PT, P0 ;  /* 0x000000060c007c0c */ /* 0x000fe2000bf06300 */
[----:B--2---:R2:W-:-:S12]  /*1bd0*/  STG.E.U8 desc[UR20][R10.64], R15 ;  /* 0x0000000f0a007986 */ /* 0x0045d8000c101114 */
[----:B------:R-:W-:Y:S05]  /*1be0*/  @!P0 BRA `(.L_x_48) ;  /* 0xfffffffc00c08947 */ /* 0x000fea000383ffff */
[----:B------:R-:W-:Y:S05]  /*1bf0*/  EXIT ;  /* 0x000000000000794d */ /* 0x000fea0003800000 */
        .weak           $__internal_2_$__cuda_sm20_div_s64
        .type           $__internal_2_$__cuda_sm20_div_s64,@function
        .size           $__internal_2_$__cuda_sm20_div_s64,($__internal_3_$__cuda_sm20_div_u64 - $__internal_2_$__cuda_sm20_div_s64)
$__internal_2_$__cuda_sm20_div_s64:
[----:B------:R-:W-:Y:S02]  /*1c00*/  UIADD3 UR10, UP1, UPT, URZ, -UR22, URZ ;  /* 0x80000016ff0a7290 */ /* 0x000fe4000ff3e0ff */
[----:B------:R-:W-:Y:S02]  /*1c10*/  UISETP.GE.AND UP0, UPT, UR23, URZ, UPT ;  /* 0x000000ff1700728c */ /* 0x000fe4000bf06270 */
[----:B------:R-:W-:Y:S02]  /*1c20*/  UIADD3.X UR4, UPT, UPT, URZ, ~UR23, URZ, UP1, !UPT ;  /* 0x80000017ff047290 */ /* 0x000fe40008ffe4ff */
[----:B------:R-:W-:Y:S02]  /*1c30*/  USEL UR10, UR10, UR22, !UP0 ;  /* 0x000000160a0a7287 */ /* 0x000fe4000c000000 */
[----:B------:R-:W-:Y:S02]  /*1c40*/  USEL UR11, UR4, UR23, !UP0 ;  /* 0x00000017040b7287 */ /* 0x000fe4000c000000 */
[----:B------:R-:W-:-:S07]  /*1c50*/  UISETP.GE.AND UP4, UPT, UR14, URZ, UPT ;  /* 0x000000ff0e00728c */ /* 0x000fce000bf86270 */
[----:B------:R-:W0:Y:S02]  /*1c60*/  I2F.U64.RP R13, UR10 ;  /* 0x0000000a000d7d12 */ /* 0x000e240008309000 */
[----:B0-----:R-:W0:Y:S02]  /*1c70*/  MUFU.RCP R13, R13 ;  /* 0x0000000d000d7308 */ /* 0x001e240000001000 */
[----:B0-----:R-:W-:-:S15]  /*1c80*/  VIADD R14, R13, 0x1ffffffe ;  /* 0x1ffffffe0d0e7836 */ /* 0x001fde0000000000 */
[----:B------:R-:W-:-:S15]  /*1c90*/  NOP ;  /* 0x0000000000007918 */ /* 0x000fde0000000000 */
[----:B------:R-:W-:-:S15]  /*1ca0*/  NOP ;  /* 0x0000000000007918 */ /* 0x000fde0000000000 */
[----:B------:R-:W-:-:S15]  /*1cb0*/  NOP ;  /* 0x0000000000007918 */ /* 0x000fde0000000000 */
[----:B------:R-:W0:Y:S02]  /*1cc0*/  F2I.U64.TRUNC R14, R14 ;  /* 0x0000000e000e7311 */ /* 0x000e24000020d800 */
[----:B0-----:R-:W-:Y:S01]  /*1cd0*/  R2UR UR4, R14 ;  /* 0x000000000e0472ca */ /* 0x001fe200000e0000 */
[----:B------:R-:W-:Y:S01]  /*1ce0*/  IMAD.MOV.U32 R14, RZ, RZ, R16 ;  /* 0x000000ffff0e7224 */ /* 0x000fe200078e0010 */
[----:B------:R-:W-:Y:S01]  /*1cf0*/  R2UR UR5, R15 ;  /* 0x000000000f0572ca */ /* 0x000fe200000e0000 */
[----:B------:R-:W-:-:S10]  /*1d00*/  IMAD.MOV.U32 R15, RZ, RZ, 0x0 ;  /* 0x00000000ff0f7424 */ /* 0x000fd400078e00ff */
[----:B------:R-:W-:-:S04]  /*1d10*/  UIMAD.WIDE.U32 UR16, UR4, UR10, URZ ;  /* 0x0000000a041072a5 */ /* 0x000fc8000f8e00ff */
[----:B------:R-:W-:Y:S02]  /*1d20*/  UIADD3 UR18, UP0, UPT, URZ, -UR16, URZ ;  /* 0x80000010ff127290 */ /* 0x000fe4000ff1e0ff */
[----:B------:R-:W-:Y:S02]  /*1d30*/  UIMAD UR15, UR4, UR11, UR17 ;  /* 0x0000000b040f72a4 */ /* 0x000fe4000f8e0211 */
[----:B------:R-:W-:Y:S02]  /*1d40*/  UIMAD.WIDE.U32 UR16, UR4, UR18, URZ ;  /* 0x00000012041072a5 */ /* 0x000fe4000f8e00ff */
[----:B------:R-:W-:-:S04]  /*1d50*/  UIMAD UR15, UR5, UR10, UR15 ;  /* 0x0000000a050f72a4 */ /* 0x000fc8000f8e020f */
[----:B------:R-:W-:Y:S01]  /*1d60*/  UIADD3.X UR15, UPT, UPT, URZ, ~UR15, URZ, UP0, !UPT ;  /* 0x8000000fff0f7290 */ /* 0x000fe200087fe4ff */
[----:B------:R-:W-:Y:S01]  /*1d70*/  UMOV UR16, UR17 ;  /* 0x0000001100107c82 */ /* 0x000fe20008000000 */
[----:B------:R-:W-:Y:S02]  /*1d80*/  UMOV UR17, UR4 ;  /* 0x0000000400117c82 */ /* 0x000fe40008000000 */
[----:B------:R-:W-:-:S04]  /*1d90*/  UIMAD.WIDE.U32 UR16, UP0, UR4, UR15, UR16 ;  /* 0x0000000f041072a5 */ /* 0x000fc8000f800010 */
[----:B------:R-:W-:Y:S02]  /*1da0*/  UIMAD.WIDE.U32 UR16, UP1, UR5, UR18, UR16 ;  /* 0x00000012051072a5 */ /* 0x000fe4000f820010 */
[----:B------:R-:W-:Y:S02]  /*1db0*/  UIMAD.WIDE.U32 UR18, UR5, UR15, URZ ;  /* 0x0000000f051272a5 */ /* 0x000fe4000f8e00ff */
[----:B------:R-:W-:-:S04]  /*1dc0*/  UIMAD UR15, UR5, UR15, URZ ;  /* 0x0000000f050f72a4 */ /* 0x000fc8000f8e02ff */
[----:B------:R-:W-:Y:S02]  /*1dd0*/  UIADD3 UR17, UP3, UPT, UR15, UR17, URZ ;  /* 0x000000110f117290 */ /* 0x000fe4000ff7e0ff */
[----:B------:R-:W-:Y:S02]  /*1de0*/  UIADD3.X UR15, UPT, UPT, UR19, UR5, URZ, UP0, !UPT ;  /* 0x00000005130f7290 */ /* 0x000fe400087fe4ff */
[----:B------:R-:W-:Y:S02]  /*1df0*/  UIMAD.WIDE.U32 UR4, UR17, UR10, URZ ;  /* 0x0000000a110472a5 */ /* 0x000fe4000f8e00ff */
[----:B------:R-:W-:Y:S02]  /*1e00*/  UIADD3.X UR15, UPT, UPT, URZ, URZ, UR15, UP3, UP1 ;  /* 0x000000ffff0f7290 */ /* 0x000fe40009fe240f */
[----:B------:R-:W-:Y:S02]  /*1e10*/  UIADD3 UR4, UP0, UPT, URZ, -UR4, URZ ;  /* 0x80000004ff047290 */ /* 0x000fe4000ff1e0ff */
[----:B------:R-:W-:-:S02]  /*1e20*/  UIMAD UR5, UR17, UR11, UR5 ;  /* 0x0000000b110572a4 */ /* 0x000fc4000f8e0205 */
[----:B------:R-:W-:Y:S02]  /*1e30*/  UIMAD.WIDE.U32 UR18, UR17, UR4, URZ ;  /* 0x00000004111272a5 */ /* 0x000fe4000f8e00ff */
[----:B------:R-:W-:-:S04]  /*1e40*/  UIMAD UR5, UR15, UR10, UR5 ;  /* 0x0000000a0f0572a4 */ /* 0x000fc8000f8e0205 */
[----:B------:R-:W-:Y:S01]  /*1e50*/  UIADD3.X UR5, UPT, UPT, URZ, ~UR5, URZ, UP0, !UPT ;  /* 0x80000005ff057290 */ /* 0x000fe200087fe4ff */
[----:B------:R-:W-:Y:S01]  /*1e60*/  UMOV UR16, UR19 ;  /* 0x0000001300107c82 */ /* 0x000fe20008000000 */
[----:B------:R-:W-:Y:S02]  /*1e70*/  UIADD3 UR19, UP5, UPT, URZ, -UR26, URZ ;  /* 0x8000001aff137290 */ /* 0x000fe4000ffbe0ff */
[----:B------:R-:W-:Y:S02]  /*1e80*/  UIMAD.WIDE.U32 UR16, UP0, UR17, UR5, UR16 ;  /* 0x00000005111072a5 */ /* 0x000fe4000f800010 */
[----:B------:R-:W-:Y:S02]  /*1e90*/  UIMAD UR18, UR15, UR5, URZ ;  /* 0x000000050f1272a4 */ /* 0x000fe4000f8e02ff */
[----:B------:R-:W-:Y:S02]  /*1ea0*/  UIMAD.WIDE.U32 UR16, UP1, UR15, UR4, UR16 ;  /* 0x000000040f1072a5 */ /* 0x000fe4000f820010 */
[----:B------:R-:W-:-:S02]  /*1eb0*/  USEL UR19, UR19, UR26, !UP4 ;  /* 0x0000001a13137287 */ /* 0x000fc4000e000000 */
[----:B------:R-:W-:Y:S02]  /*1ec0*/  UIADD3 UR18, UP3, UPT, UR18, UR17, URZ ;  /* 0x0000001112127290 */ /* 0x000fe4000ff7e0ff */
[----:B------:R-:W-:Y:S02]  /*1ed0*/  UIMAD.WIDE.U32 UR4, UR15, UR5, URZ ;  /* 0x000000050f0472a5 */ /* 0x000fe4000f8e00ff */
[----:B------:R-:W-:Y:S02]  /*1ee0*/  UIMAD.WIDE.U32 UR16, UR18, UR19, URZ ;  /* 0x00000013121072a5 */ /* 0x000fe4000f8e00ff */
[----:B------:R-:W-:Y:S02]  /*1ef0*/  UIADD3.X UR26, UPT, UPT, URZ, ~UR14, URZ, UP5, !UPT ;  /* 0x8000000eff1a7290 */ /* 0x000fe4000affe4ff */
[----:B------:R-:W-:Y:S02]  /*1f00*/  UIADD3.X UR15, UPT, UPT, UR5, UR15, URZ, UP0, !UPT ;  /* 0x0000000f050f7290 */ /* 0x000fe400087fe4ff */
[----:B------:R-:W-:Y:S01]  /*1f10*/  USEL UR26, UR26, UR14, !UP4 ;  /* 0x0000000e1a1a7287 */ /* 0x000fe2000e000000 */
[----:B------:R-:W-:Y:S01]  /*1f20*/  UMOV UR4, UR17 ;  /* 0x0000001100047c82 */ /* 0x000fe20008000000 */
[----:B------:R-:W-:Y:S01]  /*1f30*/  UMOV UR5, URZ ;  /* 0x000000ff00057c82 */ /* 0x000fe20008000000 */
[----:B------:R-:W-:-:S02]  /*1f40*/  UIADD3.X UR15, UPT, UPT, URZ, URZ, UR15, UP3, UP1 ;  /* 0x000000ffff0f7290 */ /* 0x000fc40009fe240f */
[----:B------:R-:W-:Y:S02]  /*1f50*/  UIMAD.WIDE.U32 UR4, UR18, UR26, UR4 ;  /* 0x0000001a120472a5 */ /* 0x000fe4000f8e0004 */
[----:B------:R-:W-:Y:S02]  /*1f60*/  UIMAD UR18, UR15, UR26, URZ ;  /* 0x0000001a0f1272a4 */ /* 0x000fe4000f8e02ff */
[----:B------:R-:W-:Y:S02]  /*1f70*/  UIMAD.WIDE.U32 UR4, UP0, UR15, UR19, UR4 ;  /* 0x000000130f0472a5 */ /* 0x000fe4000f800004 */
[----:B------:R-:W-:Y:S02]  /*1f80*/  UIMAD.WIDE.U32 UR16, UR15, UR26, URZ ;  /* 0x0000001a0f1072a5 */ /* 0x000fe4000f8e00ff */
[----:B------:R-:W-:Y:S02]  /*1f90*/  UIADD3 UR18, UP1, UPT, UR18, UR5, URZ ;  /* 0x0000000512127290 */ /* 0x000fe4000ff3e0ff */
[----:B------:R-:W-:-:S02]  /*1fa0*/  UIADD3.X UR15, UPT, UPT, UR17, URZ, URZ, UP0, !UPT ;  /* 0x000000ff110f7290 */ /* 0x000fc400087fe4ff */
[----:B------:R-:W-:Y:S02]  /*1fb0*/  UIMAD.WIDE.U32 UR4, UR18, UR10, URZ ;  /* 0x0000000a120472a5 */ /* 0x000fe4000f8e00ff */
[----:B------:R-:W-:Y:S02]  /*1fc0*/  UIADD3.X UR15, UPT, UPT, URZ, UR15, URZ, UP1, !UPT ;  /* 0x0000000fff0f7290 */ /* 0x000fe40008ffe4ff */
[----:B------:R-:W-:Y:S02]  /*1fd0*/  UIMAD UR5, UR18, UR11, UR5 ;  /* 0x0000000b120572a4 */ /* 0x000fe4000f8e0205 */
[----:B------:R-:W-:Y:S02]  /*1fe0*/  UIADD3 UR16, UP0, UPT, UR18, 0x1, URZ ;  /* 0x0000000112107890 */ /* 0x000fe4000ff1e0ff */
[----:B------:R-:W-:Y:S02]  /*1ff0*/  UIADD3 UR19, UP1, UPT, -UR4, UR19, URZ ;  /* 0x0000001304137290 */ /* 0x000fe4000ff3e1ff */
[----:B------:R-:W-:-:S02]  /*2000*/  UIMAD UR5, UR15, UR10, UR5 ;  /* 0x0000000a0f0572a4 */ /* 0x000fc4000f8e0205 */
[----:B------:R-:W-:Y:S02]  /*2010*/  UIADD3.X UR4, UPT, UPT, URZ, UR15, URZ, UP0, !UPT ;  /* 0x0000000fff047290 */ /* 0x000fe400087fe4ff */
[----:B------:R-:W-:Y:S02]  /*2020*/  UISETP.GE.U32.AND UP0, UPT, UR19, UR10, UPT ;  /* 0x0000000a1300728c */ /* 0x000fe4000bf06070 */
[----:B------:R-:W-:Y:S02]  /*2030*/  UIADD3.X UR26, UPT, UPT, ~UR5, UR26, URZ, UP1, !UPT ;  /* 0x0000001a051a7290 */ /* 0x000fe40008ffe5ff */
[----:B------:R-:W-:Y:S02]  /*2040*/  UIADD3 UR5, UP1, UPT, UR19, -UR10, URZ ;  /* 0x8000000a13057290 */ /* 0x000fe4000ff3e0ff */
[----:B------:R-:W-:Y:S02]  /*2050*/  UISETP.GE.U32.AND.EX UP0, UPT, UR26, UR11, UPT, UP0 ;  /* 0x0000000b1a00728c */ /* 0x000fe4000bf06100 */
[----:B------:R-:W-:-:S02]  /*2060*/  UIADD3.X UR17, UPT, UPT, UR26, ~UR11, URZ, UP1, !UPT ;  /* 0x8000000b1a117290 */ /* 0x000fc40008ffe4ff */
[----:B------:R-:W-:Y:S02]  /*2070*/  USEL UR5, UR5, UR19, UP0 ;  /* 0x0000001305057287 */ /* 0x000fe40008000000 */
[----:B------:R-:W-:Y:S02]  /*2080*/  USEL UR17, UR17, UR26, UP0 ;  /* 0x0000001a11117287 */ /* 0x000fe40008000000 */
[----:B------:R-:W-:Y:S02]  /*2090*/  USEL UR18, UR16, UR18, UP0 ;  /* 0x0000001210127287 */ /* 0x000fe40008000000 */
[----:B------:R-:W-:Y:S02]  /*20a0*/  UISETP.GE.U32.AND UP1, UPT, UR5, UR10, UPT ;  /* 0x0000000a0500728c */ /* 0x000fe4000bf26070 */
[----:B------:R-:W-:Y:S02]  /*20b0*/  USEL UR15, UR4, UR15, UP0 ;  /* 0x0000000f040f7287 */ /* 0x000fe40008000000 */
[----:B------:R-:W-:-:S02]  /*20c0*/  UIADD3 UR4, UP3, UPT, UR18, 0x1, URZ ;  /* 0x0000000112047890 */ /* 0x000fc4000ff7e0ff */
[----:B------:R-:W-:Y:S02]  /*20d0*/  UISETP.GE.U32.AND.EX UP0, UPT, UR17, UR11, UPT, UP1 ;  /* 0x0000000b1100728c */ /* 0x000fe4000bf06110 */
[----:B------:R-:W-:Y:S02]  /*20e0*/  UIADD3.X UR5, UPT, UPT, URZ, UR15, URZ, UP3, !UPT ;  /* 0x0000000fff057290 */ /* 0x000fe40009ffe4ff */
[----:B------:R-:W-:Y:S02]  /*20f0*/  USEL UR4, UR4, UR18, UP0 ;  /* 0x0000001204047287 */ /* 0x000fe40008000000 */
[----:B------:R-:W-:Y:S02]  /*2100*/  ULOP3.LUT UR11, UR23, UR14, URZ, 0x3c, !UPT ;  /* 0x0000000e170b7292 */ /* 0x000fe4000f8e3cff */
[----:B------:R-:W-:Y:S02]  /*2110*/  USEL UR5, UR5, UR15, UP0 ;  /* 0x0000000f05057287 */ /* 0x000fe40008000000 */
[----:B------:R-:W-:-:S02]  /*2120*/  UIADD3 UR10, UP3, UPT, URZ, -UR4, URZ ;  /* 0x80000004ff0a7290 */ /* 0x000fc4000ff7e0ff */
[----:B------:R-:W-:Y:S02]  /*2130*/  UISETP.GE.AND UP1, UPT, UR11, URZ, UPT ;  /* 0x000000ff0b00728c */ /* 0x000fe4000bf26270 */
[----:B------:R-:W-:Y:S02]  /*2140*/  UISETP.NE.U32.AND UP0, UPT, UR22, URZ, UPT ;  /* 0x000000ff1600728c */ /* 0x000fe4000bf05070 */
[----:B------:R-:W-:Y:S02]  /*2150*/  UIADD3.X UR11, UPT, UPT, URZ, ~UR5, URZ, UP3, !UPT ;  /* 0x80000005ff0b7290 */ /* 0x000fe40009ffe4ff */
[----:B------:R-:W-:Y:S02]  /*2160*/  UISETP.NE.AND.EX UP0, UPT, UR23, URZ, UPT, UP0 ;  /* 0x000000ff1700728c */ /* 0x000fe4000bf05300 */
[----:B------:R-:W-:Y:S02]  /*2170*/  USEL UR4, UR10, UR4, !UP1 ;  /* 0x000000040a047287 */ /* 0x000fe4000c800000 */
[----:B------:R-:W-:-:S02]  /*2180*/  USEL UR5, UR11, UR5, !UP1 ;  /* 0x000000050b057287 */ /* 0x000fc4000c800000 */
[----:B------:R-:W-:Y:S02]  /*2190*/  USEL UR4, UR4, 0xffffffff, UP0 ;  /* 0xffffffff04047887 */ /* 0x000fe40008000000 */
[----:B------:R-:W-:-:S04]  /*21a0*/  USEL UR5, UR5, 0xffffffff, UP0 ;  /* 0xffffffff05057887 */ /* 0x000fc80008000000 */
[----:B------:R-:W-:Y:S02]  /*21b0*/  IMAD.U32 R19, RZ, RZ, UR4 ;  /* 0x00000004ff137e24 */ /* 0x000fe4000f8e00ff */
[----:B------:R-:W-:Y:S01]  /*21c0*/  IMAD.U32 R13, RZ, RZ, UR5 ;  /* 0x00000005ff0d7e24 */ /* 0x000fe2000f8e00ff */
[----:B------:R-:W-:Y:S06]  /*21d0*/  RET.REL.NODEC R14 `(_ZN2at6native6detail21chunk_cat_cuda_kernelIccEEvPPT0_PT_PlS8_S8_S8_S8_S8_lll) ;  /* 0xffffffdc0e887950 */ /* 0x000fec0003c3ffff */
        .weak           $__internal_3_$__cuda_sm20_div_u64
        .type           $__internal_3_$__cuda_sm20_div_u64,@function
        .size           $__internal_3_$__cuda_sm20_div_u64,(.L_x_65 - $__internal_3_$__cuda_sm20_div_u64)
$__internal_3_$__cuda_sm20_div_u64:
        /* <DEDUP_REMOVED lines=16> */
[----:B------:R-:W-:-:S04]  /*22e0*/  IMAD.WIDE.U32 R10, P0, R8, R29, R10 ;  /* 0x0000001d080a7225 */ /* 0x000fc8000780000a */
[----:B------:R-:W-:-:S04]  /*22f0*/  IMAD.HI.U32 R10, P1, R9, R25, R10 ;  /* 0x00000019090a7227 */ /* 0x000fc8000782000a */
[CC--:B------:R-:W-:Y:S02]  /*2300*/  IMAD R11, R9.reuse, R29.reuse, RZ ;  /* 0x0000001d090b7224 */ /* 0x0c0fe400078e02ff */
[----:B------:R-:W-:-:S03]  /*2310*/  IMAD.HI.U32 R25, R9, R29, RZ ;  /* 0x0000001d09197227 */ /* 0x000fc600078e00ff */
[----:B------:R-:W-:Y:S01]  /*2320*/  IADD3 R11, P2, PT, R11, R10, RZ ;  /* 0x0000000a0b0b7210 */ /* 0x000fe20007f5e0ff */
[----:B------:R-:W-:-:S04]  /*2330*/  IMAD.X R25, R25, 0x1, R9, P0 ;  /* 0x0000000119197824 */ /* 0x000fc800000e0609 */
[----:B------:R-:W-:Y:S01]  /*2340*/  IMAD.WIDE.U32 R8, R11, R23, RZ ;  /* 0x000000170b087225 */ /* 0x000fe200078e00ff */
[----:B------:R-:W-:-:S03]  /*2350*/  IADD3.X R25, PT, PT, RZ, RZ, R25, P2, P1 ;  /* 0x000000ffff197210 */ /* 0x000fc600017e2419 */
[----:B------:R-:W-:Y:S01]  /*2360*/  IMAD R10, R11, R21, R9 ;  /* 0x000000150b0a7224 */ /* 0x000fe200078e0209 */
[----:B------:R-:W-:-:S03]  /*2370*/  IADD3 R9, P0, PT, RZ, -R8, RZ ;  /* 0x80000008ff097210 */ /* 0x000fc60007f1e0ff */
[----:B------:R-:W-:Y:S02]  /*2380*/  IMAD R8, R25, R23, R10 ;  /* 0x0000001719087224 */ /* 0x000fe400078e020a */
[----:B------:R-:W-:-:S04]  /*2390*/  IMAD.HI.U32 R10, R11, R9, RZ ;  /* 0x000000090b0a7227 */ /* 0x000fc800078e00ff */
[----:B------:R-:W-:-:S04]  /*23a0*/  IMAD.X R8, RZ, RZ, ~R8, P0 ;  /* 0x000000ffff087224 */ /* 0x000fc800000e0e08 */
[----:B------:R-:W-:-:S04]  /*23b0*/  IMAD.WIDE.U32 R10, P0, R11, R8, R10 ;  /* 0x000000080b0a7225 */ /* 0x000fc8000780000a */
[----:B------:R-:W-:-:S04]  /*23c0*/  IMAD.HI.U32 R11, P1, R25, R9, R10 ;  /* 0x00000009190b7227 */ /* 0x000fc8000782000a */
[CC--:B------:R-:W-:Y:S02]  /*23d0*/  IMAD R10, R25.reuse, R8.reuse, RZ ;  /* 0x00000008190a7224 */ /* 0x0c0fe400078e02ff */
[----:B------:R-:W-:-:S03]  /*23e0*/  IMAD.HI.U32 R8, R25, R8, RZ ;  /* 0x0000000819087227 */ /* 0x000fc600078e00ff */
[----:B------:R-:W-:Y:S01]  /*23f0*/  IADD3 R11, P2, PT, R10, R11, RZ ;  /* 0x0000000b0a0b7210 */ /* 0x000fe20007f5e0ff */
[----:B------:R-:W-:Y:S02]  /*2400*/  IMAD.X R25, R8, 0x1, R25, P0 ;  /* 0x0000000108197824 */ /* 0x000fe400000e0619 */
[----:B------:R-:W-:Y:S02]  /*2410*/  IMAD.MOV.U32 R9, RZ, RZ, RZ ;  /* 0x000000ffff097224 */ /* 0x000fe400078e00ff */
[----:B------:R-:W-:Y:S01]  /*2420*/  IMAD.HI.U32 R8, R11, R20, RZ ;  /* 0x000000140b087227 */ /* 0x000fe200078e00ff */
[----:B------:R-:W-:-:S03]  /*2430*/  IADD3.X R25, PT, PT, RZ, RZ, R25, P2, P1 ;  /* 0x000000ffff197210 */ /* 0x000fc600017e2419 */
[----:B------:R-:W-:-:S04]  /*2440*/  IMAD.WIDE.U32 R8, R11, R24, R8 ;  /* 0x000000180b087225 */ /* 0x000fc800078e0008 */
[C---:B------:R-:W-:Y:S02]  /*2450*/  IMAD R11, R25.reuse, R24, RZ ;  /* 0x00000018190b7224 */ /* 0x040fe400078e02ff */
[----:B------:R-:W-:-:S04]  /*2460*/  IMAD.HI.U32 R8, P0, R25, R20, R8 ;  /* 0x0000001419087227 */ /* 0x000fc80007800008 */
[----:B------:R-:W-:Y:S01]  /*2470*/  IMAD.HI.U32 R10, R25, R24, RZ ;  /* 0x00000018190a7227 */ /* 0x000fe200078e00ff */
[----:B------:R-:W-:-:S03]  /*2480*/  IADD3 R26, P1, PT, R11, R8, RZ ;  /* 0x000000080b1a7210 */ /* 0x000fc60007f3e0ff */
[----:B------:R-:W-:Y:S01]  /*2490*/  IMAD.X R10, RZ, RZ, R10, P0 ;  /* 0x000000ffff0a7224 */ /* 0x000fe200000e060a */
[C---:B------:R-:W-:Y:S01]  /*24a0*/  IADD3 R11, P2, PT, R26.reuse, 0x1, RZ ;  /* 0x000000011a0b7810 */ /* 0x040fe20007f5e0ff */
[----:B------:R-:W-:-:S04]  /*24b0*/  IMAD.WIDE.U32 R8, R26, R23, RZ ;  /* 0x000000171a087225 */ /* 0x000fc800078e00ff */
[----:B------:R-:W-:Y:S01]  /*24c0*/  IMAD.X R10, RZ, RZ, R10, P1 ;  /* 0x000000ffff0a7224 */ /* 0x000fe200008e060a */
[----:B------:R-:W-:Y:S01]  /*24d0*/  IADD3 R28, P1, PT, -R8, R20, RZ ;  /* 0x00000014081c7210 */ /* 0x000fe20007f3e1ff */
[----:B------:R-:W-:-:S03]  /*24e0*/  IMAD R9, R26, R21, R9 ;  /* 0x000000151a097224 */ /* 0x000fc600078e0209 */
[-C--:B------:R-:W-:Y:S01]  /*24f0*/  ISETP.GE.U32.AND P0, PT, R28, R23.reuse, PT ;  /* 0x000000171c00720c */ /* 0x080fe20003f06070 */
[----:B------:R-:W-:-:S04]  /*2500*/  IMAD R9, R10, R23, R9 ;  /* 0x000000170a097224 */ /* 0x000fc800078e0209 */
[----:B------:R-:W-:Y:S01]  /*2510*/  IMAD.X R24, R24, 0x1, ~R9, P1 ;  /* 0x0000000118187824 */ /* 0x000fe200008e0e09 */
[----:B------:R-:W-:Y:S01]  /*2520*/  IADD3 R8, P1, PT, -R23, R28, RZ ;  /* 0x0000001c17087210 */ /* 0x000fe20007f3e1ff */
[----:B------:R-:W-:-:S03]  /*2530*/  IMAD.X R9, RZ, RZ, R10, P2 ;  /* 0x000000ffff097224 */ /* 0x000fc600010e060a */
[C---:B------:R-:W-:Y:S01]  /*2540*/  ISETP.GE.U32.AND.EX P0, PT, R24.reuse, R21, PT, P0 ;  /* 0x000000151800720c */ /* 0x040fe20003f06100 */
[----:B------:R-:W-:Y:S01]  /*2550*/  IMAD.X R20, R24, 0x1, ~R21, P1 ;  /* 0x0000000118147824 */ /* 0x000fe200008e0e15 */
[----:B------:R-:W-:Y:S02]  /*2560*/  ISETP.NE.U32.AND P1, PT, R23, RZ, PT ;  /* 0x000000ff1700720c */ /* 0x000fe40003f25070 */
[----:B------:R-:W-:Y:S02]  /*2570*/  SEL R8, R8, R28, P0 ;  /* 0x0000001c08087207 */ /* 0x000fe40000000000 */
[----:B------:R-:W-:Y:S02]  /*2580*/  SEL R11, R11, R26, P0 ;  /* 0x0000001a0b0b7207 */ /* 0x000fe40000000000 */
[----:B------:R-:W-:Y:S02]  /*2590*/  SEL R20, R20, R24, P0 ;  /* 0x0000001814147207 */ /* 0x000fe40000000000 */
[----:B------:R-:W-:-:S02]  /*25a0*/  SEL R10, R9, R10, P0 ;  /* 0x0000000a090a7207 */ /* 0x000fc40000000000 */
[----:B------:R-:W-:Y:S01]  /*25b0*/  ISETP.GE.U32.AND P0, PT, R8, R23, PT ;  /* 0x000000170800720c */ /* 0x000fe20003f06070 */
[----:B------:R-:W-:Y:S01]  /*25c0*/  IMAD.MOV.U32 R23, RZ, RZ, 0x0 ;  /* 0x00000000ff177424 */ /* 0x000fe200078e00ff */
[----:B------:R-:W-:Y:S02]  /*25d0*/  IADD3 R8, P2, PT, R11, 0x1, RZ ;  /* 0x000000010b087810 */ /* 0x000fe40007f5e0ff */
[----:B------:R-:W-:Y:S02]  /*25e0*/  ISETP.GE.U32.AND.EX P0, PT, R20, R21, PT, P0 ;  /* 0x000000151400720c */ /* 0x000fe40003f06100 */
[----:B------:R-:W-:Y:S01]  /*25f0*/  ISETP.NE.AND.EX P1, PT, R21, RZ, PT, P1 ;  /* 0x000000ff1500720c */ /* 0x000fe20003f25310 */
[----:B------:R-:W-:Y:S01]  /*2600*/  IMAD.X R9, RZ, RZ, R10, P2 ;  /* 0x000000ffff097224 */ /* 0x000fe200010e060a */
[----:B------:R-:W-:-:S04]  /*2610*/  SEL R8, R8, R11, P0 ;  /* 0x0000000b08087207 */ /* 0x000fc80000000000 */
[----:B------:R-:W-:Y:S02]  /*2620*/  SEL R9, R9, R10, P0 ;  /* 0x0000000a09097207 */ /* 0x000fe40000000000 */
[----:B------:R-:W-:Y:S02]  /*2630*/  SEL R8, R8, 0xffffffff, P1 ;  /* 0xffffffff08087807 */ /* 0x000fe40000800000 */
[----:B------:R-:W-:Y:S01]  /*2640*/  SEL R9, R9, 0xffffffff, P1 ;  /* 0xffffffff09097807 */ /* 0x000fe20000800000 */
[----:B------:R-:W-:Y:S06]  /*2650*/  RET.REL.NODEC R22 `(_ZN2at6native6detail21chunk_cat_cuda_kernelIccEEvPPT0_PT_PlS8_S8_S8_S8_S8_lll) ;  /* 0xffffffd816687950 */ /* 0x000fec0003c3ffff */
.L_x_49:
        /* <DEDUP_REMOVED lines=10> */
.L_x_65:


//--------------------- .text._ZN2at6native6detail51split_with_sizes_copy_out_contiguous_no_cast_kernelEPPcS3_PlS4_S4_ll --------------------------
	.section	.text._ZN2at6native6detail51split_with_sizes_copy_out_contiguous_no_cast_kernelEPPcS3_PlS4_S4_ll,"ax",@progbits
	.align	128
.text._ZN2at6native6detail51split_with_sizes_copy_out_contiguous_no_cast_kernelEPPcS3_PlS4_S4_ll:
        .type           _ZN2at6native6detail51split_with_sizes_copy_out_contiguous_no_cast_kernelEPPcS3_PlS4_S4_ll,@function
        .size           _ZN2at6native6detail51split_with_sizes_copy_out_contiguous_no_cast_kernelEPPcS3_PlS4_S4_ll,(.L_x_68 - _ZN2at6native6detail51split_with_sizes_copy_out_contiguous_no_cast_kernelEPPcS3_PlS4_S4_ll)
        .other          _ZN2at6native6detail51split_with_sizes_copy_out_contiguous_no_cast_kernelEPPcS3_PlS4_S4_ll,@"STO_CUDA_ENTRY STV_DEFAULT"
_ZN2at6native6detail51split_with_sizes_copy_out_contiguous_no_cast_kernelEPPcS3_PlS4_S4_ll:
[----:B------:R-:W-:Y:S01]  /*0000*/  LDC R1, c[0x0][0x37c] ;  /* 0x0000df00ff017b82 */ /* 0x000fe20000000800 */
[----:B------:R-:W0:Y:S07]  /*0010*/  S2R R0, SR_CTAID.X ;  /* 0x0000000000007919 */ /* 0x000e2e0000002500 */
[----:B------:R-:W0:Y:S01]  /*0020*/  LDC.64 R2, c[0x0][0x398] ;  /* 0x0000e600ff027b82 */ /* 0x000e220000000a00 */
[----:B------:R-:W1:Y:S01]  /*0030*/  LDCU.64 UR16, c[0x0][0x358] ;  /* 0x00006b00ff1077ac */ /* 0x000e620008000a00 */
[----:B------:R-:W2:Y:S06]  /*0040*/  LDCU.64 UR6, c[0x0][0x3a0] ;  /* 0x00007400ff0677ac */ /* 0x000eac0008000a00 */
[----:B------:R-:W3:Y:S01]  /*0050*/  S2UR UR4, SR_CTAID.Y ;  /* 0x00000000000479c3 */ /* 0x000ee20000002600 */
[----:B------:R-:W4:Y:S01]  /*0060*/  LDCU.128 UR12, c[0x0][0x380] ;  /* 0x00007000ff0c77ac */ /* 0x000f220008000c00 */
[----:B------:R-:W4:Y:S06]  /*0070*/  LDCU.64 UR8, c[0x0][0x390] ;  /* 0x00007200ff0877ac */ /* 0x000f2c0008000a00 */
[----:B------:R-:W3:Y:S01]  /*0080*/  LDC.64 R4, c[0x0][0x3b0] ;  /* 0x0000ec00ff047b82 */ /* 0x000ee20000000a00 */
[----:B0-----:R-:W-:-:S06]  /*0090*/  IMAD.WIDE.U32 R2, R0, 0x8, R2 ;  /* 0x0000000800027825 */ /* 0x001fcc00078e0002 */
[----:B-1----:R-:W2:Y:S01]  /*00a0*/  LDG.E.64 R2, desc[UR16][R2.64] ;  /* 0x0000001002027981 */ /* 0x002ea2000c1e1b00 */
[----:B---3--:R-:W-:-:S04]  /*00b0*/  ISETP.LE.U32.AND P0, PT, R4, UR4, PT ;  /* 0x0000000404007c0c */ /* 0x008fc8000bf03070 */
[----:B------:R-:W-:Y:S01]  /*00c0*/  ISETP.GE.AND.EX P0, PT, RZ, R5, PT, P0 ;  /* 0x00000005ff00720c */ /* 0x000fe20003f06300 */
[C---:B--2---:R-:W-:Y:S01]  /*00d0*/  IMAD.SHL.U32 R8, R2.reuse, 0x8, RZ ;  /* 0x0000000802087824 */ /* 0x044fe200078e00ff */
[----:B------:R-:W-:-:S04]  /*00e0*/  SHF.L.U64.HI R6, R2, 0x3, R3 ;  /* 0x0000000302067819 */ /* 0x000fc80000010203 */
[C---:B------:R-:W-:Y:S02]  /*00f0*/  IADD3 R4, P1, PT, R8.reuse, UR6, RZ ;  /* 0x0000000608047c10 */ /* 0x040fe4000ff3e0ff */
[----:B----4-:R-:W-:Y:S02]  /*0100*/  IADD3 R10, P2, PT, R8, UR12, RZ ;  /* 0x0000000c080a7c10 */ /* 0x010fe4000ff5e0ff */
[----:B------:R-:W-:Y:S02]  /*0110*/  IADD3.X R5, PT, PT, R6, UR7, RZ, P1, !PT ;  /* 0x0000000706057c10 */ /* 0x000fe40008ffe4ff */
[C---:B------:R-:W-:Y:S02]  /*0120*/  IADD3 R12, P3, PT, R8.reuse, UR14, RZ ;  /* 0x0000000e080c7c10 */ /* 0x040fe4000ff7e0ff */
[----:B------:R-:W-:Y:S01]  /*0130*/  IADD3 R8, P1, PT, R8, UR8, RZ ;  /* 0x0000000808087c10 */ /* 0x000fe2000ff3e0ff */
[----:B------:R0:W5:Y:S01]  /*0140*/  LDG.E.64 R2, desc[UR16][R4.64+0x8] ;  /* 0x0000081004027981 */ /* 0x000162000c1e1b00 */
[----:B------:R-:W-:-:S02]  /*0150*/  IADD3.X R11, PT, PT, R6, UR13, RZ, P2, !PT ;  /* 0x0000000d060b7c10 */ /* 0x000fc400097fe4ff */
[C---:B------:R-:W-:Y:S02]  /*0160*/  IADD3.X R13, PT, PT, R6.reuse, UR15, RZ, P3, !PT ;  /* 0x0000000f060d7c10 */ /* 0x040fe40009ffe4ff */
[----:B------:R-:W-:Y:S02]  /*0170*/  IADD3.X R9, PT, PT, R6, UR9, RZ, P1, !PT ;  /* 0x0000000906097c10 */ /* 0x000fe40008ffe4ff */
[----:B------:R0:W5:Y:S01]  /*0180*/  LDG.E.64 R6, desc[UR16][R4.64] ;  /* 0x0000001004067981 */ /* 0x000162000c1e1b00 */
[----:B------:R-:W-:Y:S05]  /*0190*/  @P0 EXIT ;  /* 0x000000000000094d */ /* 0x000fea0003800000 */
[----:B------:R-:W2:Y:S04]  /*01a0*/  LDG.E.64 R10, desc[UR16][R10.64] ;  /* 0x000000100a0a7981 */ /* 0x000ea8000c1e1b00 */
[----:B------:R-:W3:Y:S04]  /*01b0*/  LDG.E.64 R12, desc[UR16][R12.64] ;  /* 0x000000100c0c7981 */ /* 0x000ee8000c1e1b00 */
[----:B------:R-:W4:Y:S01]  /*01c0*/  LDG.E.64 R8, desc[UR16][R8.64] ;  /* 0x0000001008087981 */ /* 0x000f22000c1e1b00 */
[----:B0-----:R-:W0:Y:S01]  /*01d0*/  S2R R4, SR_TID.X ;  /* 0x0000000000047919 */ /* 0x001e220000002100 */
[----:B------:R-:W1:Y:S01]  /*01e0*/  LDCU UR5, c[0x0][0x360] ;  /* 0x00006c00ff0577ac */ /* 0x000e620008000800 */
[----:B-----5:R-:W-:-:S02]  /*01f0*/  IADD3 R14, P0, PT, R2, -R6, RZ ;  /* 0x80000006020e7210 */ /* 0x020fc40007f1e0ff */
[----:B------:R-:W-:Y:S01]  /*0200*/  IADD3 R15, P1, PT, -R6, R0, RZ ;  /* 0x00000000060f7210 */ /* 0x000fe20007f3e1ff */
[----:B------:R-:W-:Y:S02]  /*0210*/  IMAD.MOV.U32 R5, RZ, RZ, RZ ;  /* 0x000000ffff057224 */ /* 0x000fe400078e00ff */
[--C-:B------:R-:W-:Y:S02]  /*0220*/  IMAD.X R0, R3, 0x1, ~R7.reuse, P0 ;  /* 0x0000000103007824 */ /* 0x100fe400000e0e07 */
[----:B------:R-:W-:Y:S01]  /*0230*/  IMAD.X R6, RZ, RZ, ~R7, P1 ;  /* 0x000000ffff067224 */ /* 0x000fe200008e0e07 */
[----:B------:R-:W-:Y:S01]  /*0240*/  UMOV UR10, UR4 ;  /* 0x00000004000a7c82 */ /* 0x000fe20008000000 */
[----:B------:R-:W0:Y:S01]  /*0250*/  LDCU UR24, c[0x0][0x374] ;  /* 0x00006e80ff1877ac */ /* 0x000e220008000800 */
[----:B-1----:R-:W-:Y:S02]  /*0260*/  IMAD R17, R0, UR5, RZ ;  /* 0x0000000500117c24 */ /* 0x002fe4000f8e02ff */
[----:B------:R-:W-:Y:S01]  /*0270*/  IMAD R19, R6, UR5, RZ ;  /* 0x0000000506137c24 */ /* 0x000fe2000f8e02ff */
[----:B------:R-:W-:Y:S01]  /*0280*/  UMOV UR4, URZ ;  /* 0x000000ff00047c82 */ /* 0x000fe20008000000 */
[----:B0-----:R-:W-:-:S04]  /*0290*/  IMAD.WIDE.U32 R2, R15, UR5, R4 ;  /* 0x000000050f027c25 */ /* 0x001fc8000f8e0004 */
[----:B------:R-:W-:Y:S01]  /*02a0*/  IMAD.IADD R19, R3, 0x1, R19 ;  /* 0x0000000103137824 */ /* 0x000fe200078e0213 */
[----:B--2---:R-:W-:Y:S02]  /*02b0*/  R2UR UR20, R10 ;  /* 0x000000000a1472ca */ /* 0x004fe400000e0000 */
[----:B------:R-:W-:Y:S02]  /*02c0*/  R2UR UR21, R11 ;  /* 0x000000000b1572ca */ /* 0x000fe400000e0000 */
[----:B---3--:R-:W-:Y:S02]  /*02d0*/  R2UR UR18, R12 ;  /* 0x000000000c1272ca */ /* 0x008fe400000e0000 */
[----:B------:R-:W-:Y:S02]  /*02e0*/  R2UR UR19, R13 ;  /* 0x000000000d1372ca */ /* 0x000fe400000e0000 */
[----:B----4-:R-:W-:Y:S02]  /*02f0*/  R2UR UR22, R8 ;  /* 0x00000000081672ca */ /* 0x010fe400000e0000 */
[----:B------:R-:W-:Y:S01]  /*0300*/  R2UR UR23, R9 ;  /* 0x00000000091772ca */ /* 0x000fe200000e0000 */
[----:B------:R-:W-:-:S04]  /*0310*/  IMAD.WIDE.U32 R8, R14, UR5, RZ ;  /* 0x000000050e087c25 */ /* 0x000fc8000f8e00ff */
[----:B------:R-:W-:-:S10]  /*0320*/  IMAD.IADD R17, R9, 0x1, R17 ;  /* 0x0000000109117824 */ /* 0x000fd400078e0211 */
.L_x_60:
[----:B0-----:R-:W0:Y:S01]  /*0330*/  LDCU.64 UR12, c[0x0][0x3a8] ;  /* 0x00007500ff0c77ac */ /* 0x001e220008000a00 */
[----:B------:R-:W-:Y:S01]  /*0340*/  IMAD.U32 R0, RZ, RZ, UR23 ;  /* 0x00000017ff007e24 */ /* 0x000fe2000f8e00ff */
[----:B------:R-:W-:Y:S01]  /*0350*/  ISETP.LE.U32.AND P0, PT, R8, UR22, PT ;  /* 0x0000001608007c0c */ /* 0x000fe2000bf03070 */
[----:B------:R-:W-:Y:S01]  /*0360*/  BSSY.RECONVERGENT B0, `(.L_x_50) ;  /* 0x0000091000007945 */ /* 0x000fe20003800200 */
[----:B-1----:R-:W1:Y:S02]  /*0370*/  LDCU.64 UR14, c[0x0][0x3b0] ;  /* 0x00007600ff0e77ac */ /* 0x002e640008000a00 */
[----:B------:R-:W-:Y:S01]  /*0380*/  ISETP.GE.AND.EX P0, PT, R0, R17, PT, P0 ;  /* 0x000000110000720c */ /* 0x000fe20003f06300 */
[----:B------:R-:W-:Y:S02]  /*0390*/  UIMAD UR5, UR4, UR22, URZ ;  /* 0x00000016040572a4 */ /* 0x000fe4000f8e02ff */
[----:B------:R-:W-:Y:S02]  /*03a0*/  UIMAD.WIDE.U32 UR26, UR22, UR10, UR20 ;  /* 0x0000000a161a72a5 */ /* 0x000fe4000f8e0014 */
[----:B------:R-:W-:-:S04]  /*03b0*/  UIMAD UR5, UR23, UR10, UR5 ;  /* 0x0000000a170572a4 */ /* 0x000fc8000f8e0205 */
[----:B------:R-:W-:Y:S02]  /*03c0*/  UIADD3 UR11, UPT, UPT, UR27, UR5, URZ ;  /* 0x000000051b0b7290 */ /* 0x000fe4000fffe0ff */
[----:B0-----:R-:W-:Y:S02]  /*03d0*/  UIMAD UR8, UR4, UR12, URZ ;  /* 0x0000000c040872a4 */ /* 0x001fe4000f8e02ff */
[----:B------:R-:W-:Y:S02]  /*03e0*/  UIMAD.WIDE.U32 UR6, UR10, UR12, UR18 ;  /* 0x0000000c0a0672a5 */ /* 0x000fe4000f8e0012 */
[----:B------:R-:W-:Y:S02]  /*03f0*/  UIMAD UR8, UR10, UR13, UR8 ;  /* 0x0000000d0a0872a4 */ /* 0x000fe4000f8e0208 */
[----:B------:R-:W-:Y:S02]  /*0400*/  UIADD3 UR10, UP0, UPT, UR24, UR10, URZ ;  /* 0x0000000a180a7290 */ /* 0x000fe4000ff1e0ff */
[----:B------:R-:W-:-:S02]  /*0410*/  UIADD3 UR12, UPT, UPT, UR7, UR8, URZ ;  /* 0x00000008070c7290 */ /* 0x000fc4000fffe0ff */
[----:B------:R-:W-:Y:S02]  /*0420*/  UIADD3.X UR4, UPT, UPT, URZ, UR4, URZ, UP0, !UPT ;  /* 0x00000004ff047290 */ /* 0x000fe400087fe4ff */
[----:B-1----:R-:W-:-:S04]  /*0430*/  UISETP.GE.U32.AND UP0, UPT, UR10, UR14, UPT ;  /* 0x0000000e0a00728c */ /* 0x002fc8000bf06070 */
[----:B------:R-:W-:Y:S01]  /*0440*/  UISETP.GE.AND.EX UP0, UPT, UR4, UR15, UPT, UP0 ;  /* 0x0000000f0400728c */ /* 0x000fe2000bf06300 */
[----:B------:R-:W-:Y:S10]  /*0450*/  @P0 BRA `(.L_x_51) ;  /* 0x0000000000280947 */ /* 0x000ff40003800000 */
[----:B------:R-:W-:-:S04]  /*0460*/  ISETP.GE.U32.AND P0, PT, R2, UR22, PT ;  /* 0x0000001602007c0c */ /* 0x000fc8000bf06070 */
[----:B------:R-:W-:-:S13]  /*0470*/  ISETP.GE.AND.EX P0, PT, R19, UR23, PT, P0 ;  /* 0x0000001713007c0c */ /* 0x000fda000bf06300 */
[----:B------:R-:W-:Y:S05]  /*0480*/  @P0 BRA `(.L_x_52) ;  /* 0x0000000400f80947 */ /* 0x000fea0003800000 */
[----:B------:R-:W-:-:S04]  /*0490*/  IADD3 R4, P0, PT, R2, UR6, RZ ;  /* 0x0000000602047c10 */ /* 0x000fc8000ff1e0ff */
[----:B------:R-:W-:-:S06]  /*04a0*/  IADD3.X R5, PT, PT, R19, UR12, RZ, P0, !PT ;  /* 0x0000000c13057c10 */ /* 0x000fcc00087fe4ff */
[----:B------:R-:W2:Y:S01]  /*04b0*/  LD.E.U8 R5, desc[UR16][R4.64] ;  /* 0x0000001004057980 */ /* 0x000ea2000c101100 */
[----:B------:R-:W-:-:S04]  /*04c0*/  IADD3 R6, P0, PT, R2, UR26, RZ ;  /* 0x0000001a02067c10 */ /* 0x000fc8000ff1e0ff */
[----:B------:R-:W-:-:S05]  /*04d0*/  IADD3.X R7, PT, PT, R19, UR11, RZ, P0, !PT ;  /* 0x0000000b13077c10 */ /* 0x000fca00087fe4ff */
[----:B--2---:R0:W-:Y:S01]  /*04e0*/  ST.E.U8 desc[UR16][R6.64], R5 ;  /* 0x0000000506007985 */ /* 0x0041e2000c101110 */
[----:B------:R-:W-:Y:S05]  /*04f0*/  BRA `(.L_x_52) ;  /* 0x0000000400dc7947 */ /* 0x000fea0003800000 */
.L_x_51:
        /* <DEDUP_REMOVED lines=10> */
[----:B------:R-:W-:Y:S02]  /*05a0*/  ULEA UR13, UP1, UR8, -UR26, 0x4 ;  /* 0x8000001a080d7291 */ /* 0x000fe4000f8220ff */
[----:B------:R-:W-:-:S04]  /*05b0*/  USHF.L.U64.HI UR5, UR8, 0x4, UR5 ;  /* 0x0000000408057899 */ /* 0x000fc80008010205 */
[----:B------:R-:W-:Y:S02]  /*05c0*/  UIADD3.X UR14, UPT, UPT, UR5, ~UR11, URZ, UP1, !UPT ;  /* 0x8000000b050e7290 */ /* 0x000fe40008ffe4ff */
[----:B------:R-:W-:-:S04]  /*05d0*/  UIADD3 UR8, UP1, UPT, UR22, -UR13, URZ ;  /* 0x8000000d16087290 */ /* 0x000fc8000ff3e0ff */
[----:B------:R-:W-:-:S04]  /*05e0*/  UIADD3.X UR9, UPT, UPT, UR23, ~UR14, URZ, UP1, !UPT ;  /* 0x8000000e17097290 */ /* 0x000fc80008ffe4ff */
[----:B------:R-:W-:-:S04]  /*05f0*/  USHF.R.S32.HI UR5, URZ, 0x1f, UR9 ;  /* 0x0000001fff057899 */ /* 0x000fc80008011409 */
[----:B------:R-:W-:-:S04]  /*0600*/  ULEA.HI UR5, UP1, UR5, UR8, URZ, 0x4 ;  /* 0x0000000805057291 */ /* 0x000fc8000f8320ff */
[----:B------:R-:W-:Y:S02]  /*0610*/  ULOP3.LUT UR5, UR5, 0xfffffff0, URZ, 0xc0, !UPT ;  /* 0xfffffff005057892 */ /* 0x000fe4000f8ec0ff */
[----:B------:R-:W-:Y:S02]  /*0620*/  UIADD3.X UR8, UPT, UPT, URZ, UR9, URZ, UP1, !UPT ;  /* 0x00000009ff087290 */ /* 0x000fe40008ffe4ff */
[----:B------:R-:W-:Y:S02]  /*0630*/  UIADD3 UR9, UP1, UPT, UR5, UR13, URZ ;  /* 0x0000000d05097290 */ /* 0x000fe4000ff3e0ff */
[----:B------:R-:W-:Y:S02]  /*0640*/  ISETP.GE.U32.AND P0, PT, R21, UR5, PT ;  /* 0x0000000515007c0c */ /* 0x000fe4000bf06070 */
[----:B------:R-:W-:Y:S02]  /*0650*/  UIADD3.X UR15, UPT, UPT, UR8, UR14, URZ, UP1, !UPT ;  /* 0x0000000e080f7290 */ /* 0x000fe40008ffe4ff */
[----:B------:R-:W-:-:S13]  /*0660*/  ISETP.GE.AND.EX P0, PT, R23, UR8, PT, P0 ;  /* 0x0000000817007c0c */ /* 0x000fda000bf06300 */
[----:B------:R-:W-:Y:S05]  /*0670*/  @P0 BRA `(.L_x_54) ;  /* 0x0000000400180947 */ /* 0x000fea0003800000 */
[----:B------:R-:W-:Y:S02]  /*0680*/  IADD3 R21, P0, PT, R21, UR13, RZ ;  /* 0x0000000d15157c10 */ /* 0x000fe4000ff1e0ff */
[----:B------:R-:W-:Y:S02]  /*0690*/  SHF.L.U64.HI R0, R8, 0x4, R17 ;  /* 0x0000000408007819 */ /* 0x000fe40000010211 */
[----:B------:R-:W-:-:S09]  /*06a0*/  IADD3.X R23, PT, PT, R23, UR14, RZ, P0, !PT ;  /* 0x0000000e17177c10 */ /* 0x000fd200087fe4ff */
.L_x_59:
[----:B------:R-:W-:Y:S01]  /*06b0*/  IADD3 R10, P1, PT, R21, UR6, RZ ;  /* 0x00000006150a7c10 */ /* 0x000fe2000ff3e0ff */
[----:B------:R-:W-:Y:S03]  /*06c0*/  BSSY.RECONVERGENT B2, `(.L_x_55) ;  /* 0x0000039000027945 */ /* 0x000fe60003800200 */
[----:B------:R-:W-:Y:S02]  /*06d0*/  LOP3.LUT P0, RZ, R10, 0xf, RZ, 0xc0, !PT ;  /* 0x0000000f0aff7812 */ /* 0x000fe4000780c0ff */
[----:B------:R-:W-:-:S11]  /*06e0*/  IADD3.X R11, PT, PT, R23, UR12, RZ, P1, !PT ;  /* 0x0000000c170b7c10 */ /* 0x000fd60008ffe4ff */
[----:B------:R-:W-:Y:S05]  /*06f0*/  @P0 BRA `(.L_x_56) ;  /* 0x0000000000080947 */ /* 0x000fea0003800000 */
[----:B------:R0:W5:Y:S01]  /*0700*/  LDG.E.128.CONSTANT R4, desc[UR16][R10.64] ;  /* 0x000000100a047981 */ /* 0x000162000c1e9d00 */
[----:B------:R-:W-:Y:S05]  /*0710*/  BRA `(.L_x_57) ;  /* 0x0000000000cc7947 */ /* 0x000fea0003800000 */
.L_x_56:
[----:B------:R-:W-:-:S13]  /*0720*/  LOP3.LUT P0, RZ, R10, 0x7, RZ, 0xc0, !PT ;  /* 0x000000070aff7812 */ /* 0x000fda000780c0ff */
[----:B------:R-:W-:Y:S05]  /*0730*/  @P0 BRA `(.L_x_58) ;  /* 0x00000000000c0947 */ /* 0x000fea0003800000 */
[----:B------:R1:W5:Y:S04]  /*0740*/  LD.E.64 R4, desc[UR16][R10.64] ;  /* 0x000000100a047980 */ /* 0x000368000c101b00 */
[----:B------:R1:W5:Y:S01]  /*0750*/  LD.E.64 R6, desc[UR16][R10.64+0x8] ;  /* 0x000008100a067980 */ /* 0x000362000c101b00 */
[----:B------:R-:W-:Y:S05]  /*0760*/  BRA `(.L_x_57) ;  /* 0x0000000000b87947 */ /* 0x000fea0003800000 */
.L_x_58:
[----:B------:R-:W-:-:S13]  /*0770*/  LOP3.LUT P0, RZ, R10, 0x3, RZ, 0xc0, !PT ;  /* 0x000000030aff7812 */ /* 0x000fda000780c0ff */
[----:B------:R2:W5:Y:S04]  /*0780*/  @!P0 LD.E R4, desc[UR16][R10.64] ;  /* 0x000000100a048980 */ /* 0x000568000c101900 */
[----:B------:R2:W5:Y:S04]  /*0790*/  @!P0 LD.E R5, desc[UR16][R10.64+0x4] ;  /* 0x000004100a058980 */ /* 0x000568000c101900 */
[----:B------:R2:W5:Y:S04]  /*07a0*/  @!P0 LD.E R6, desc[UR16][R10.64+0x8] ;  /* 0x000008100a068980 */ /* 0x000568000c101900 */
[----:B------:R2:W5:Y:S01]  /*07b0*/  @!P0 LD.E R7, desc[UR16][R10.64+0xc] ;  /* 0x00000c100a078980 */ /* 0x000562000c101900 */
[----:B------:R-:W-:Y:S05]  /*07c0*/  @!P0 BRA `(.L_x_57) ;  /* 0x0000000000a08947 */ /* 0x000fea0003800000 */
[----:B-----5:R-:W3:Y:S04]  /*07d0*/  LD.E.U8 R4, desc[UR16][R10.64+0x1] ;  /* 0x000001100a047980 */ /* 0x020ee8000c101100 */
[----:B------:R-:W4:Y:S04]  /*07e0*/  LD.E.U8 R12, desc[UR16][R10.64+0x2] ;  /* 0x000002100a0c7980 */ /* 0x000f28000c101100 */
[----:B------:R-:W2:Y:S04]  /*07f0*/  LD.E.U8 R6, desc[UR16][R10.64+0x3] ;  /* 0x000003100a067980 */ /* 0x000ea8000c101100 */
[----:B------:R-:W2:Y:S04]  /*0800*/  LD.E.U8 R25, desc[UR16][R10.64] ;  /* 0x000000100a197980 */ /* 0x000ea8000c101100 */
[----:B------:R-:W2:Y:S04]  /*0810*/  LD.E.U8 R16, desc[UR16][R10.64+0xb] ;  /* 0x00000b100a107980 */ /* 0x000ea8000c101100 */
[----:B------:R-:W2:Y:S04]  /*0820*/  LD.E.U8 R14, desc[UR16][R10.64+0x9] ;  /* 0x000009100a0e7980 */ /* 0x000ea8000c101100 */
[----:B------:R-:W2:Y:S04]  /*0830*/  LD.E.U8 R18, desc[UR16][R10.64+0xa] ;  /* 0x00000a100a127980 */ /* 0x000ea8000c101100 */
[----:B------:R-:W2:Y:S04]  /*0840*/  LD.E.U8 R27, desc[UR16][R10.64+0x8] ;  /* 0x000008100a1b7980 */ /* 0x000ea8000c101100 */
[----:B------:R-:W2:Y:S04]  /*0850*/  LD.E.U8 R22, desc[UR16][R10.64+0x4] ;  /* 0x000004100a167980 */ /* 0x000ea8000c101100 */
[----:B------:R-:W2:Y:S01]  /*0860*/  LD.E.U8 R20, desc[UR16][R10.64+0xc] ;  /* 0x00000c100a147980 */ /* 0x000ea2000c101100 */
[----:B---3--:R-:W-:-:S04]  /*0870*/  IMAD.WIDE.U32 R4, R4, 0x100, RZ ;  /* 0x0000010004047825 */ /* 0x008fc800078e00ff */
[----:B----4-:R-:W-:-:S04]  /*0880*/  IMAD.WIDE.U32 R12, R12, 0x10000, RZ ;  /* 0x000100000c0c7825 */ /* 0x010fc800078e00ff */
[----:B--2---:R-:W-:Y:S01]  /*0890*/  IMAD.WIDE.U32 R6, R6, 0x1000000, RZ ;  /* 0x0100000006067825 */ /* 0x004fe200078e00ff */
[----:B------:R-:W-:-:S04]  /*08a0*/  LOP3.LUT R25, R12, R4, R25, 0xfe, !PT ;  /* 0x000000040c197212 */ /* 0x000fc800078efe19 */
[----:B------:R-:W-:Y:S01]  /*08b0*/  LOP3.LUT R7, R7, R5, R13, 0xfe, !PT ;  /* 0x0000000507077212 */ /* 0x000fe200078efe0d */
[----:B------:R-:W-:Y:S02]  /*08c0*/  IMAD.WIDE.U32 R4, R16, 0x1000000, RZ ;  /* 0x0100000010047825 */ /* 0x000fe400078e00ff */
[----:B------:R-:W2:Y:S02]  /*08d0*/  LD.E.U8 R16, desc[UR16][R10.64+0x5] ;  /* 0x000005100a107980 */ /* 0x000ea4000c101100 */
[----:B------:R-:W-:-:S04]  /*08e0*/  IMAD.WIDE.U32 R14, R14, 0x100, RZ ;  /* 0x000001000e0e7825 */ /* 0x000fc800078e00ff */
[----:B------:R-:W-:Y:S02]  /*08f0*/  IMAD.WIDE.U32 R12, R18, 0x10000, RZ ;  /* 0x00010000120c7825 */ /* 0x000fe400078e00ff */
[----:B------:R-:W3:Y:S01]  /*0900*/  LD.E.U8 R18, desc[UR16][R10.64+0xd] ;  /* 0x00000d100a127980 */ /* 0x000ee2000c101100 */
[----:B------:R-:W-:-:S03]  /*0910*/  LOP3.LUT R27, R12, R14, R27, 0xfe, !PT ;  /* 0x0000000e0c1b7212 */ /* 0x000fc600078efe1b */
[----:B------:R-:W4:Y:S01]  /*0920*/  LD.E.U8 R14, desc[UR16][R10.64+0x6] ;  /* 0x000006100a0e7980 */ /* 0x000f22000c101100 */
[----:B------:R-:W-:-:S03]  /*0930*/  LOP3.LUT R15, R5, R15, R13, 0xfe, !PT ;  /* 0x0000000f050f7212 */ /* 0x000fc600078efe0d */
[----:B------:R-:W4:Y:S04]  /*0940*/  LD.E.U8 R12, desc[UR16][R10.64+0x7] ;  /* 0x000007100a0c7980 */ /* 0x000f28000c101100 */
[----:B------:R-:W4:Y:S04]  /*0950*/  LD.E.U8 R5, desc[UR16][R10.64+0xe] ;  /* 0x00000e100a057980 */ /* 0x000f28000c101100 */
[----:B------:R-:W4:Y:S01]  /*0960*/  LD.E.U8 R13, desc[UR16][R10.64+0xf] ;  /* 0x00000f100a0d7980 */ /* 0x000f22000c101100 */
[----:B------:R-:W-:Y:S02]  /*0970*/  LOP3.LUT R25, R25, R6, RZ, 0xfc, !PT ;  /* 0x0000000619197212 */ /* 0x000fe400078efcff */
[----:B------:R-:W-:-:S03]  /*0980*/  LOP3.LUT R6, R27, R4, RZ, 0xfc, !PT ;  /* 0x000000041b067212 */ /* 0x000fc600078efcff */
[----:B------:R-:W-:Y:S02]  /*0990*/  IMAD.MOV.U32 R4, RZ, RZ, R25 ;  /* 0x000000ffff047224 */ /* 0x000fe400078e0019 */
[----:B--2---:R-:W-:-:S05]  /*09a0*/  IMAD.SHL.U32 R16, R16, 0x100, RZ ;  /* 0x0000010010107824 */ /* 0x004fca00078e00ff */
[----:B------:R-:W-:Y:S01]  /*09b0*/  LOP3.LUT R16, R16, R7, R22, 0xfe, !PT ;  /* 0x0000000710107212 */ /* 0x000fe200078efe16 */
[----:B---3--:R-:W-:Y:S02]  /*09c0*/  IMAD.SHL.U32 R18, R18, 0x100, RZ ;  /* 0x0000010012127824 */ /* 0x008fe400078e00ff */
[----:B----4-:R-:W-:Y:S02]  /*09d0*/  IMAD.U32 R14, R14, 0x10000, RZ ;  /* 0x000100000e0e7824 */ /* 0x010fe400078e00ff */
[----:B------:R-:W-:Y:S01]  /*09e0*/  IMAD.SHL.U32 R7, R12, 0x1000000, RZ ;  /* 0x010000000c077824 */ /* 0x000fe200078e00ff */
[----:B------:R-:W-:Y:S01]  /*09f0*/  LOP3.LUT R15, R18, R15, R20, 0xfe, !PT ;  /* 0x0000000f120f7212 */ /* 0x000fe200078efe14 */
[----:B------:R-:W-:-:S03]  /*0a00*/  IMAD.U32 R5, R5, 0x10000, RZ ;  /* 0x0001000005057824 */ /* 0x000fc600078e00ff */
[----:B------:R-:W-:Y:S01]  /*0a10*/  LOP3.LUT R14, R7, R16, R14, 0xfe, !PT ;  /* 0x00000010070e7212 */ /* 0x000fe200078efe0e */
[----:B------:R-:W-:-:S05]  /*0a20*/  IMAD.SHL.U32 R12, R13, 0x1000000, RZ ;  /* 0x010000000d0c7824 */ /* 0x000fca00078e00ff */
[----:B------:R-:W-:Y:S01]  /*0a30*/  LOP3.LUT R7, R12, R15, R5, 0xfe, !PT ;  /* 0x0000000f0c077212 */ /* 0x000fe200078efe05 */
[----:B------:R-:W-:-:S07]  /*0a40*/  IMAD.MOV.U32 R5, RZ, RZ, R14 ;  /* 0x000000ffff057224 */ /* 0x000fce00078e000e */
.L_x_57:
[----:B------:R-:W-:Y:S05]  /*0a50*/  BSYNC.RECONVERGENT B2 ;  /* 0x0000000000027941 */ /* 0x000fea0003800200 */
.L_x_55:
[----:B012---:R-:W-:-:S04]  /*0a60*/  IADD3 R10, P0, PT, R21, UR26, RZ ;  /* 0x0000001a150a7c10 */ /* 0x007fc8000ff1e0ff */
[----:B------:R-:W-:Y:S02]  /*0a70*/  IADD3.X R11, PT, PT, R23, UR11, RZ, P0, !PT ;  /* 0x0000000b170b7c10 */ /* 0x000fe400087fe4ff */
[----:B------:R-:W-:-:S03]  /*0a80*/  LEA R21, P0, R8, R21, 0x4 ;  /* 0x0000001508157211 */ /* 0x000fc600078020ff */
[----:B-----5:R0:W-:Y:S02]  /*0a90*/  STG.E.EF.128 desc[UR16][R10.64], R4 ;  /* 0x000000040a007986 */ /* 0x0201e4000c001d10 */
[----:B------:R-:W-:Y:S01]  /*0aa0*/  IMAD.X R23, R23, 0x1, R0, P0 ;  /* 0x0000000117177824 */ /* 0x000fe200000e0600 */
[----:B------:R-:W-:-:S04]  /*0ab0*/  ISETP.GE.U32.AND P0, PT, R21, UR9, PT ;  /* 0x0000000915007c0c */ /* 0x000fc8000bf06070 */
[----:B------:R-:W-:-:S13]  /*0ac0*/  ISETP.GE.AND.EX P0, PT, R23, UR15, PT, P0 ;  /* 0x0000000f17007c0c */ /* 0x000fda000bf06300 */
[----:B0-----:R-:W-:Y:S05]  /*0ad0*/  @!P0 BRA `(.L_x_59) ;  /* 0xfffffff800f48947 */ /* 0x001fea000383ffff */
.L_x_54:
[----:B------:R-:W-:Y:S05]  /*0ae0*/  BSYNC.RECONVERGENT B1 ;  /* 0x0000000000017941 */ /* 0x000fea0003800200 */
.L_x_53:
[----:B------:R-:W-:-:S04]  /*0af0*/  UISETP.LT.U32.AND UP1, UPT, UR22, UR13, UPT ;  /* 0x0000000d1600728c */ /* 0x000fc8000bf21070 */
[----:B------:R-:W-:-:S04]  /*0b00*/  UISETP.LT.AND.EX UP1, UPT, UR23, UR14, UPT, UP1 ;  /* 0x0000000e1700728c */ /* 0x000fc8000bf21310 */
[----:B------:R-:W-:Y:S02]  /*0b10*/  USEL UR8, UR23, UR14, UP1 ;  /* 0x0000000e17087287 */ /* 0x000fe40008800000 */
[----:B------:R-:W-:-:S04]  /*0b20*/  USEL UR5, UR22, UR13, UP1 ;  /* 0x0000000d16057287 */ /* 0x000fc80008800000 */
[----:B------:R-:W-:Y:S02]  /*0b30*/  IMAD.U32 R0, RZ, RZ, UR8 ;  /* 0x00000008ff007e24 */ /* 0x000fe4000f8e00ff */
[----:B------:R-:W-:-:S04]  /*0b40*/  ISETP.LT.U32.AND P0, PT, R2, UR5, PT ;  /* 0x0000000502007c0c */ /* 0x000fc8000bf01070 */
[----:B------:R-:W-:-:S13]  /*0b50*/  ISETP.GT.AND.EX P0, PT, R0, R19, PT, P0 ;  /* 0x000000130000720c */ /* 0x000fda0003f04300 */
[----:B------:R-:W-:-:S04]  /*0b60*/  @P0 IADD3 R4, P1, PT, R2, UR6, RZ ;  /* 0x0000000602040c10 */ /* 0x000fc8000ff3e0ff */
[----:B------:R-:W-:-:S06]  /*0b70*/  @P0 IADD3.X R5, PT, PT, R19, UR12, RZ, P1, !PT ;  /* 0x0000000c13050c10 */ /* 0x000fcc0008ffe4ff */
[----:B------:R-:W2:Y:S01]  /*0b80*/  @P0 LD.E.U8 R5, desc[UR16][R4.64] ;  /* 0x0000001004050980 */ /* 0x000ea2000c101100 */
[----:B------:R-:W-:-:S04]  /*0b90*/  @P0 IADD3 R6, P1, PT, R2, UR26, RZ ;  /* 0x0000001a02060c10 */ /* 0x000fc8000ff3e0ff */
[----:B------:R-:W-:Y:S02]  /*0ba0*/  @P0 IADD3.X R7, PT, PT, R19, UR11, RZ, P1, !PT ;  /* 0x0000000b13070c10 */ /* 0x000fe40008ffe4ff */
[----:B------:R-:W-:-:S04]  /*0bb0*/  IADD3 R0, P1, PT, R2, UR9, RZ ;  /* 0x0000000902007c10 */ /* 0x000fc8000ff3e0ff */
[----:B------:R-:W-:Y:S01]  /*0bc0*/  IADD3.X R10, PT, PT, R19, UR15, RZ, P1, !PT ;  /* 0x0000000f130a7c10 */ /* 0x000fe20008ffe4ff */
[----:B--2---:R1:W-:Y:S01]  /*0bd0*/  @P0 ST.E.U8 desc[UR16][R6.64], R5 ;  /* 0x0000000506000985 */ /* 0x0043e2000c101110 */
[----:B------:R-:W-:-:S04]  /*0be0*/  ISETP.GE.U32.AND P0, PT, R0, UR22, PT ;  /* 0x0000001600007c0c */ /* 0x000fc8000bf06070 */
[----:B------:R-:W-:-:S13]  /*0bf0*/  ISETP.GE.AND.EX P0, PT, R10, UR23, PT, P0 ;  /* 0x000000170a007c0c */ /* 0x000fda000bf06300 */
[----:B-1----:R-:W-:Y:S05]  /*0c00*/  @P0 BRA `(.L_x_52) ;  /* 0x0000000000180947 */ /* 0x002fea0003800000 */
[----:B------:R-:W-:-:S04]  /*0c10*/  IADD3 R4, P0, PT, R0, UR6, RZ ;  /* 0x0000000600047c10 */ /* 0x000fc8000ff1e0ff */
[----:B------:R-:W-:-:S06]  /*0c20*/  IADD3.X R5, PT, PT, R10, UR12, RZ, P0, !PT ;  /* 0x0000000c0a057c10 */ /* 0x000fcc00087fe4ff */
[----:B------:R-:W2:Y:S01]  /*0c30*/  LD.E.U8 R5, desc[UR16][R4.64] ;  /* 0x0000001004057980 */ /* 0x000ea2000c101100 */
[----:B------:R-:W-:-:S04]  /*0c40*/  IADD3 R6, P0, PT, R0, UR26, RZ ;  /* 0x0000001a00067c10 */ /* 0x000fc8000ff1e0ff */
[----:B------:R-:W-:-:S05]  /*0c50*/  IADD3.X R7, PT, PT, R10, UR11, RZ, P0, !PT ;  /* 0x0000000b0a077c10 */ /* 0x000fca00087fe4ff */
[----:B--2---:R1:W-:Y:S04]  /*0c60*/  ST.E.U8 desc[UR16][R6.64], R5 ;  /* 0x0000000506007985 */ /* 0x0043e8000c101110 */
.L_x_52:
[----:B------:R-:W-:Y:S05]  /*0c70*/  BSYNC.RECONVERGENT B0 ;  /* 0x0000000000007941 */ /* 0x000fea0003800200 */
.L_x_50:
[----:B------:R-:W-:Y:S05]  /*0c80*/  BRA.U !UP0, `(.L_x_60) ;  /* 0xfffffff508a87547 */ /* 0x000fea000b83ffff */
[----:B------:R-:W-:Y:S05]  /*0c90*/  EXIT ;  /* 0x000000000000794d */ /* 0x000fea0003800000 */
.L_x_61:
        /* <DEDUP_REMOVED lines=14> */
.L_x_68:


//--------------------- .nv.shared.reserved.0     --------------------------
	.section	.nv.shared.reserved.0,"aw",@nobits
	.weak		__nv_reservedSMEM_offset_0_alias
	.size		__nv_reservedSMEM_offset_0_alias, 0, 64
	.other		__nv_reservedSMEM_offset_0_alias,@"STO_CUDA_RESERVED_SHARED STV_DEFAULT"
__nv_reservedSMEM_offset_0_alias:
	.zero		0
	.zero		64


//--------------------- .nv.global                --------------------------
	.section	.nv.global,"aw",@nobits
.nv.global:
	.type		_ZN45_INTERNAL_1bbe769d_14_TensorShape_cu_44b696734cuda3std3__48in_placeE,@object
	.size		_ZN45_INTERNAL_1bbe769d_14_TensorShape_cu_44b696734cuda3std3__48in_placeE,(_ZN45_INTERNAL_1bbe769d_14_TensorShape_cu_44b696734cuda3std6ranges3__45__cpo8distanceE - _ZN45_INTERNAL_1bbe769d_14_TensorShape_cu_44b696734cuda3std3__48in_placeE)
_ZN45_INTERNAL_1bbe769d_14_TensorShape_cu_44b696734cuda3std3__48in_placeE:
	.zero		1
	.type		_ZN45_INTERNAL_1bbe769d_14_TensorShape_cu_44b696734cuda3std6ranges3__45__cpo8distanceE,@object
	.size		_ZN45_INTERNAL_1bbe769d_14_TensorShape_cu_44b696734cuda3std6ranges3__45__cpo8distanceE,(_ZN45_INTERNAL_1bbe769d_14_TensorShape_cu_44b696734cuda3std3__45__cpo6cbeginE - _ZN45_INTERNAL_1bbe769d_14_TensorShape_cu_44b696734cuda3std6ranges3__45__cpo8distanceE)
_ZN45_INTERNAL_1bbe769d_14_TensorShape_cu_44b696734cuda3std6ranges3__45__cpo8distanceE:
	.zero		1
	.type		_ZN45_INTERNAL_1bbe769d_14_TensorShape_cu_44b696734cuda3std3__45__cpo6cbeginE,@object
	.size		_ZN45_INTERNAL_1bbe769d_14_TensorShape_cu_44b696734cuda3std3__45__cpo6cbeginE,(_ZN45_INTERNAL_1bbe769d_14_TensorShape_cu_44b696734cuda3std6ranges3__45__cpo7advanceE - _ZN45_INTERNAL_1bbe769d_14_TensorShape_cu_44b696734cuda3std3__45__cpo6cbeginE)
_ZN45_INTERNAL_1bbe769d_14_TensorShape_cu_44b696734cuda3std3__45__cpo6cbeginE:
	.zero		1
	.type		_ZN45_INTERNAL_1bbe769d_14_TensorShape_cu_44b696734cuda3std6ranges3__45__cpo7advanceE,@object
	.size		_ZN45_INTERNAL_1bbe769d_14_TensorShape_cu_44b696734cuda3std6ranges3__45__cpo7advanceE,(_ZN45_INTERNAL_1bbe769d_14_TensorShape_cu_44b696734cuda3std3__45__cpo7crbeginE - _ZN45_INTERNAL_1bbe769d_14_TensorShape_cu_44b696734cuda3std6ranges3__45__cpo7advanceE)
_ZN45_INTERNAL_1bbe769d_14_TensorShape_cu_44b696734cuda3std6ranges3__45__cpo7advanceE:
	.zero		1
	.type		_ZN45_INTERNAL_1bbe769d_14_TensorShape_cu_44b696734cuda3std3__45__cpo7crbeginE,@object
	.size		_ZN45_INTERNAL_1bbe769d_14_TensorShape_cu_44b696734cuda3std3__45__cpo7crbeginE,(_ZN45_INTERNAL_1bbe769d_14_TensorShape_cu_44b696734cuda3std6ranges3__45__cpo4dataE - _ZN45_INTERNAL_1bbe769d_14_TensorShape_cu_44b696734cuda3std3__45__cpo7crbeginE)
_ZN45_INTERNAL_1bbe769d_14_TensorShape_cu_44b696734cuda3std3__45__cpo7crbeginE:
	.zero		1
	.type		_ZN45_INTERNAL_1bbe769d_14_TensorShape_cu_44b696734cuda3std6ranges3__45__cpo4dataE,@object
	.size		_ZN45_INTERNAL_1bbe769d_14_TensorShape_cu_44b696734cuda3std6ranges3__45__cpo4dataE,(_ZN45_INTERNAL_1bbe769d_14_TensorShape_cu_44b696734cuda3std6ranges3__45__cpo5beginE - _ZN45_INTERNAL_1bbe769d_14_TensorShape_cu_44b696734cuda3std6ranges3__45__cpo4dataE)
_ZN45_INTERNAL_1bbe769d_14_TensorShape_cu_44b696734cuda3std6ranges3__45__cpo4dataE:
	.zero		1
	.type		_ZN45_INTERNAL_1bbe769d_14_TensorShape_cu_44b696734cuda3std6ranges3__45__cpo5beginE,@object
	.size		_ZN45_INTERNAL_1bbe769d_14_TensorShape_cu_44b696734cuda3std6ranges3__45__cpo5beginE,(_ZN45_INTERNAL_1bbe769d_14_TensorShape_cu_44b696734cuda3std3__447_GLOBAL__N__1bbe769d_14_TensorShape_cu_44b696736ignoreE - _ZN45_INTERNAL_1bbe769d_14_TensorShape_cu_44b696734cuda3std6ranges3__45__cpo5beginE)
_ZN45_INTERNAL_1bbe769d_14_TensorShape_cu_44b696734cuda3std6ranges3__45__cpo5beginE:
	.zero		1
	.type		_ZN45_INTERNAL_1bbe769d_14_TensorShape_cu_44b696734cuda3std3__447_GLOBAL__N__1bbe769d_14_TensorShape_cu_44b696736ignoreE,@object
	.size		_ZN45_INTERNAL_1bbe769d_14_TensorShape_cu_44b696734cuda3std3__447_GLOBAL__N__1bbe769d_14_TensorShape_cu_44b696736ignoreE,(_ZN45_INTERNAL_1bbe769d_14_TensorShape_cu_44b696734cuda3std6ranges3__45__cpo4sizeE - _ZN45_INTERNAL_1bbe769d_14_TensorShape_cu_44b696734cuda3std3__447_GLOBAL__N__1bbe769d_14_TensorShape_cu_44b696736ignoreE)
_ZN45_INTERNAL_1bbe769d_14_TensorShape_cu_44b696734cuda3std3__447_GLOBAL__N__1bbe769d_14_TensorShape_cu_44b696736ignoreE:
	.zero		1
	.type		_ZN45_INTERNAL_1bbe769d_14_TensorShape_cu_44b696734cuda3std6ranges3__45__cpo4sizeE,@object
	.size		_ZN45_INTERNAL_1bbe769d_14_TensorShape_cu_44b696734cuda3std6ranges3__45__cpo4sizeE,(_ZN45_INTERNAL_1bbe769d_14_TensorShape_cu_44b696734cuda3std3__45__cpo5beginE - _ZN45_INTERNAL_1bbe769d_14_TensorShape_cu_44b696734cuda3std6ranges3__45__cpo4sizeE)
_ZN45_INTERNAL_1bbe769d_14_TensorShape_cu_44b696734cuda3std6ranges3__45__cpo4sizeE:
	.zero		1
	.type		_ZN45_INTERNAL_1bbe769d_14_TensorShape_cu_44b696734cuda3std3__45__cpo5beginE,@object
	.size		_ZN45_INTERNAL_1bbe769d_14_TensorShape_cu_44b696734cuda3std3__45__cpo5beginE,(_ZN45_INTERNAL_1bbe769d_14_TensorShape_cu_44b696734cuda3std6ranges3__45__cpo6cbeginE - _ZN45_INTERNAL_1bbe769d_14_TensorShape_cu_44b696734cuda3std3__45__cpo5beginE)
_ZN45_INTERNAL_1bbe769d_14_TensorShape_cu_44b696734cuda3std3__45__cpo5beginE:
	.zero		1
	.type		_ZN45_INTERNAL_1bbe769d_14_TensorShape_cu_44b696734cuda3std6ranges3__45__cpo6cbeginE,@object
	.size		_ZN45_INTERNAL_1bbe769d_14_TensorShape_cu_44b696734cuda3std6ranges3__45__cpo6cbeginE,(_ZN45_INTERNAL_1bbe769d_14_TensorShape_cu_44b696734cuda3std3__45__cpo6rbeginE - _ZN45_INTERNAL_1bbe769d_14_TensorShape_cu_44b696734cuda3std6ranges3__45__cpo6cbeginE)
_ZN45_INTERNAL_1bbe769d_14_TensorShape_cu_44b696734cuda3std6ranges3__45__cpo6cbeginE:
	.zero		1
	.type		_ZN45_INTERNAL_1bbe769d_14_TensorShape_cu_44b696734cuda3std3__45__cpo6rbeginE,@object
	.size		_ZN45_INTERNAL_1bbe769d_14_TensorShape_cu_44b696734cuda3std3__45__cpo6rbeginE,(_ZN45_INTERNAL_1bbe769d_14_TensorShape_cu_44b696734cuda3std6ranges3__45__cpo4nextE - _ZN45_INTERNAL_1bbe769d_14_TensorShape_cu_44b696734cuda3std3__45__cpo6rbeginE)
_ZN45_INTERNAL_1bbe769d_14_TensorShape_cu_44b696734cuda3std3__45__cpo6rbeginE:
	.zero		1
	.type		_ZN45_INTERNAL_1bbe769d_14_TensorShape_cu_44b696734cuda3std6ranges3__45__cpo4nextE,@object
	.size		_ZN45_INTERNAL_1bbe769d_14_TensorShape_cu_44b696734cuda3std6ranges3__45__cpo4nextE,(_ZN45_INTERNAL_1bbe769d_14_TensorShape_cu_44b696734cuda3std6ranges3__45__cpo4swapE - _ZN45_INTERNAL_1bbe769d_14_TensorShape_cu_44b696734cuda3std6ranges3__45__cpo4nextE)
_ZN45_INTERNAL_1bbe769d_14_TensorShape_cu_44b696734cuda3std6ranges3__45__cpo4nextE:
	.zero		1
	.type		_ZN45_INTERNAL_1bbe769d_14_TensorShape_cu_44b696734cuda3std6ranges3__45__cpo4swapE,@object
	.size		_ZN45_INTERNAL_1bbe769d_14_TensorShape_cu_44b696734cuda3std6ranges3__45__cpo4swapE,(_ZN45_INTERNAL_1bbe769d_14_TensorShape_cu_44b696734cuda3std3__420unreachable_sentinelE - _ZN45_INTERNAL_1bbe769d_14_TensorShape_cu_44b696734cuda3std6ranges3__45__cpo4swapE)
_ZN45_INTERNAL_1bbe769d_14_TensorShape_cu_44b696734cuda3std6ranges3__45__cpo4swapE:
	.zero		1
	.type		_ZN45_INTERNAL_1bbe769d_14_TensorShape_cu_44b696734cuda3std3__420unreachable_sentinelE,@object
	.size		_ZN45_INTERNAL_1bbe769d_14_TensorShape_cu_44b696734cuda3std3__420unreachable_sentinelE,(_ZN45_INTERNAL_1bbe769d_14_TensorShape_cu_44b696736thrust24THRUST_300001_SM_1030_NS6system6detail10sequential3seqE - _ZN45_INTERNAL_1bbe769d_14_TensorShape_cu_44b696734cuda3std3__420unreachable_sentinelE)
_ZN45_INTERNAL_1bbe769d_14_TensorShape_cu_44b696734cuda3std3__420unreachable_sentinelE:
	.zero		1
	.type		_ZN45_INTERNAL_1bbe769d_14_TensorShape_cu_44b696736thrust24THRUST_300001_SM_1030_NS6system6detail10sequential3seqE,@object
	.size		_ZN45_INTERNAL_1bbe769d_14_TensorShape_cu_44b696736thrust24THRUST_300001_SM_1030_NS6system6detail10sequential3seqE,(_ZN45_INTERNAL_1bbe769d_14_TensorShape_cu_44b696734cuda3std3__45__cpo4cendE - _ZN45_INTERNAL_1bbe769d_14_TensorShape_cu_44b696736thrust24THRUST_300001_SM_1030_NS6system6detail10sequential3seqE)
_ZN45_INTERNAL_1bbe769d_14_TensorShape_cu_44b696736thrust24THRUST_300001_SM_1030_NS6system6detail10sequential3seqE:
	.zero		1
	.type		_ZN45_INTERNAL_1bbe769d_14_TensorShape_cu_44b696734cuda3std3__45__cpo4cendE,@object
	.size		_ZN45_INTERNAL_1bbe769d_14_TensorShape_cu_44b696734cuda3std3__45__cpo4cendE,(_ZN45_INTERNAL_1bbe769d_14_TensorShape_cu_44b696734cuda3std6ranges3__45__cpo9iter_swapE - _ZN45_INTERNAL_1bbe769d_14_TensorShape_cu_44b696734cuda3std3__45__cpo4cendE)
_ZN45_INTERNAL_1bbe769d_14_TensorShape_cu_44b696734cuda3std3__45__cpo4cendE:
	.zero		1
	.type		_ZN45_INTERNAL_1bbe769d_14_TensorShape_cu_44b696734cuda3std6ranges3__45__cpo9iter_swapE,@object
	.size		_ZN45_INTERNAL_1bbe769d_14_TensorShape_cu_44b696734cuda3std6ranges3__45__cpo9iter_swapE,(_ZN45_INTERNAL_1bbe769d_14_TensorShape_cu_44b696734cuda3std3__45__cpo5crendE - _ZN45_INTERNAL_1bbe769d_14_TensorShape_cu_44b696734cuda3std6ranges3__45__cpo9iter_swapE)
_ZN45_INTERNAL_1bbe769d_14_TensorShape_cu_44b696734cuda3std6ranges3__45__cpo9iter_swapE:
	.zero		1
	.type		_ZN45_INTERNAL_1bbe769d_14_TensorShape_cu_44b696734cuda3std3__45__cpo5crendE,@object
	.size		_ZN45_INTERNAL_1bbe769d_14_TensorShape_cu_44b696734cuda3std3__45__cpo5crendE,(_ZN45_INTERNAL_1bbe769d_14_TensorShape_cu_44b696734cuda3std6ranges3__45__cpo5cdataE - _ZN45_INTERNAL_1bbe769d_14_TensorShape_cu_44b696734cuda3std3__45__cpo5crendE)
_ZN45_INTERNAL_1bbe769d_14_TensorShape_cu_44b696734cuda3std3__45__cpo5crendE:
	.zero		1
	.type		_ZN45_INTERNAL_1bbe769d_14_TensorShape_cu_44b696734cuda3std6ranges3__45__cpo5cdataE,@object
	.size		_ZN45_INTERNAL_1bbe769d_14_TensorShape_cu_44b696734cuda3std6ranges3__45__cpo5cdataE,(_ZN45_INTERNAL_1bbe769d_14_TensorShape_cu_44b696734cuda3std6ranges3__45__cpo3endE - _ZN45_INTERNAL_1bbe769d_14_TensorShape_cu_44b696734cuda3std6ranges3__45__cpo5cdataE)
_ZN45_INTERNAL_1bbe769d_14_TensorShape_cu_44b696734cuda3std6ranges3__45__cpo5cdataE:
	.zero		1
	.type		_ZN45_INTERNAL_1bbe769d_14_TensorShape_cu_44b696734cuda3std6ranges3__45__cpo3endE,@object
	.size		_ZN45_INTERNAL_1bbe769d_14_TensorShape_cu_44b696734cuda3std6ranges3__45__cpo3endE,(_ZN45_INTERNAL_1bbe769d_14_TensorShape_cu_44b696734cuda3std3__419piecewise_constructE - _ZN45_INTERNAL_1bbe769d_14_TensorShape_cu_44b696734cuda3std6ranges3__45__cpo3endE)
_ZN45_INTERNAL_1bbe769d_14_TensorShape_cu_44b696734cuda3std6ranges3__45__cpo3endE:
	.zero		1
	.type		_ZN45_INTERNAL_1bbe769d_14_TensorShape_cu_44b696734cuda3std3__419piecewise_constructE,@object
	.size		_ZN45_INTERNAL_1bbe769d_14_TensorShape_cu_44b696734cuda3std3__419piecewise_constructE,(_ZN45_INTERNAL_1bbe769d_14_TensorShape_cu_44b696734cuda3std6ranges3__45__cpo5ssizeE - _ZN45_INTERNAL_1bbe769d_14_TensorShape_cu_44b696734cuda3std3__419piecewise_constructE)
_ZN45_INTERNAL_1bbe769d_14_TensorShape_cu_44b696734cuda3std3__419piecewise_constructE:
	.zero		1
	.type		_ZN45_INTERNAL_1bbe769d_14_TensorShape_cu_44b696734cuda3std6ranges3__45__cpo5ssizeE,@object
	.size		_ZN45_INTERNAL_1bbe769d_14_TensorShape_cu_44b696734cuda3std6ranges3__45__cpo5ssizeE,(_ZN45_INTERNAL_1bbe769d_14_TensorShape_cu_44b696734cuda3std3__45__cpo3endE - _ZN45_INTERNAL_1bbe769d_14_TensorShape_cu_44b696734cuda3std6ranges3__45__cpo5ssizeE)
_ZN45_INTERNAL_1bbe769d_14_TensorShape_cu_44b696734cuda3std6ranges3__45__cpo5ssizeE:
	.zero		1
	.type		_ZN45_INTERNAL_1bbe769d_14_TensorShape_cu_44b696734cuda3std3__45__cpo3endE,@object
	.size		_ZN45_INTERNAL_1bbe769d_14_TensorShape_cu_44b696734cuda3std3__45__cpo3endE,(_ZN45_INTERNAL_1bbe769d_14_TensorShape_cu_44b696734cuda3std6ranges3__45__cpo4cendE - _ZN45_INTERNAL_1bbe769d_14_TensorShape_cu_44b696734cuda3std3__45__cpo3endE)
_ZN45_INTERNAL_1bbe769d_14_TensorShape_cu_44b696734cuda3std3__45__cpo3endE:
	.zero		1
	.type		_ZN45_INTERNAL_1bbe769d_14_TensorShape_cu_44b696734cuda3std6ranges3__45__cpo4cendE,@object
	.size		_ZN45_INTERNAL_1bbe769d_14_TensorShape_cu_44b696734cuda3std6ranges3__45__cpo4cendE,(_ZN45_INTERNAL_1bbe769d_14_TensorShape_cu_44b696734cuda3std3__45__cpo4rendE - _ZN45_INTERNAL_1bbe769d_14_TensorShape_cu_44b696734cuda3std6ranges3__45__cpo4cendE)
_ZN45_INTERNAL_1bbe769d_14_TensorShape_cu_44b696734cuda3std6ranges3__45__cpo4cendE:
	.zero		1
	.type		_ZN45_INTERNAL_1bbe769d_14_TensorShape_cu_44b696734cuda3std3__45__cpo4rendE,@object
	.size		_ZN45_INTERNAL_1bbe769d_14_TensorShape_cu_44b696734cuda3std3__45__cpo4rendE,(_ZN45_INTERNAL_1bbe769d_14_TensorShape_cu_44b696734cuda3std6ranges3__45__cpo4prevE - _ZN45_INTERNAL_1bbe769d_14_TensorShape_cu_44b696734cuda3std3__45__cpo4rendE)
_ZN45_INTERNAL_1bbe769d_14_TensorShape_cu_44b696734cuda3std3__45__cpo4rendE:
	.zero		1
	.type		_ZN45_INTERNAL_1bbe769d_14_TensorShape_cu_44b696734cuda3std6ranges3__45__cpo4prevE,@object
	.size		_ZN45_INTERNAL_1bbe769d_14_TensorShape_cu_44b696734cuda3std6ranges3__45__cpo4prevE,(_ZN45_INTERNAL_1bbe769d_14_TensorShape_cu_44b696734cuda3std6ranges3__45__cpo9iter_moveE - _ZN45_INTERNAL_1bbe769d_14_TensorShape_cu_44b696734cuda3std6ranges3__45__cpo4prevE)
_ZN45_INTERNAL_1bbe769d_14_TensorShape_cu_44b696734cuda3std6ranges3__45__cpo4prevE:
	.zero		1
	.type		_ZN45_INTERNAL_1bbe769d_14_TensorShape_cu_44b696734cuda3std6ranges3__45__cpo9iter_moveE,@object
	.size		_ZN45_INTERNAL_1bbe769d_14_TensorShape_cu_44b696734cuda3std6ranges3__45__cpo9iter_moveE,(.L_13 - _ZN45_INTERNAL_1bbe769d_14_TensorShape_cu_44b696734cuda3std6ranges3__45__cpo9iter_moveE)
_ZN45_INTERNAL_1bbe769d_14_TensorShape_cu_44b696734cuda3std6ranges3__45__cpo9iter_moveE:
	.zero		1
.L_13:


//--------------------- .nv.constant0._ZN2at6native6detail21chunk_cat_cuda_kernelIfN3c108BFloat16EEEvPPT0_PT_PlSA_SA_SA_SA_SA_lll --------------------------
	.section	.nv.constant0._ZN2at6native6detail21chunk_cat_cuda_kernelIfN3c108BFloat16EEEvPPT0_PT_PlSA_SA_SA_SA_SA_lll,"a",@progbits
	.sectionflags	@""
	.align	4
.nv.constant0._ZN2at6native6detail21chunk_cat_cuda_kernelIfN3c108BFloat16EEEvPPT0_PT_PlSA_SA_SA_SA_SA_lll:
	.zero		984


//--------------------- .nv.constant0._ZN2at6native6detail21chunk_cat_cuda_kernelIccEEvPPT0_PT_PlS8_S8_S8_S8_S8_lll --------------------------
	.section	.nv.constant0._ZN2at6native6detail21chunk_cat_cuda_kernelIccEEvPPT0_PT_PlS8_S8_S8_S8_S8_lll,"a",@progbits
	.sectionflags	@""
	.align	4
.nv.constant0._ZN2at6native6detail21chunk_cat_cuda_kernelIccEEvPPT0_PT_PlS8_S8_S8_S8_S8_lll:
	.zero		984


//--------------------- .nv.constant0._ZN2at6native6detail51split_with_sizes_copy_out_contiguous_no_cast_kernelEPPcS3_PlS4_S4_ll --------------------------
	.section	.nv.constant0._ZN2at6native6detail51split_with_sizes_copy_out_contiguous_no_cast_kernelEPPcS3_PlS4_S4_ll,"a",@progbits
	.sectionflags	@""
	.align	4
.nv.constant0._ZN2at6native6detail51split_with_sizes_copy_out_contiguous_no_cast_kernelEPPcS3_PlS4_S4_ll:
	.zero		952


//--------------------- SYMBOLS --------------------------

	.type		.nv.reservedSmem.offset0,@object
	.size		.nv.reservedSmem.offset0,0x4
